	.headerflags	@"EF_CUDA_TEXMODE_UNIFIED EF_CUDA_64BIT_ADDRESS EF_CUDA_ACCELERATORS EF_CUDA_SM90 EF_CUDA_VIRTUAL_SM(EF_CUDA_SM90)"
	.elftype	@"ET_EXEC"


//--------------------- .nv.info                  --------------------------
	.section	.nv.info,"",@"SHT_CUDA_INFO"
	.align	4


	//----- nvinfo : EIATTR_REGCOUNT
	.align		4
        /*0000*/ 	.byte	0x04, 0x2f
        /*0002*/ 	.short	(.L_1 - .L_0)
	.align		4
.L_0:
        /*0004*/ 	.word	index@(chunk_scaled_dot_kkt_fwd_kernel)
        /*0008*/ 	.word	0x00000050


	//----- nvinfo : EIATTR_FRAME_SIZE
	.align		4
.L_1:
        /*000c*/ 	.byte	0x04, 0x11
        /*000e*/ 	.short	(.L_3 - .L_2)
	.align		4
.L_2:
        /*0010*/ 	.word	index@(chunk_scaled_dot_kkt_fwd_kernel)
        /*0014*/ 	.word	0x00000000


	//----- nvinfo : EIATTR_MIN_STACK_SIZE
	.align		4
.L_3:
        /*0018*/ 	.byte	0x04, 0x12
        /*001a*/ 	.short	(.L_5 - .L_4)
	.align		4
.L_4:
        /*001c*/ 	.word	index@(chunk_scaled_dot_kkt_fwd_kernel)
        /*0020*/ 	.word	0x00000000
.L_5:


//--------------------- .nv.info.chunk_scaled_dot_kkt_fwd_kernel --------------------------
	.section	.nv.info.chunk_scaled_dot_kkt_fwd_kernel,"",@"SHT_CUDA_INFO"
	.sectionflags	@""
	.align	4


	//----- nvinfo : EIATTR_CUDA_API_VERSION
	.align		4
        /*0000*/ 	.byte	0x04, 0x37
        /*0002*/ 	.short	(.L_7 - .L_6)
.L_6:
        /*0004*/ 	.word	0x00000080


	//----- nvinfo : EIATTR_KPARAM_INFO
	.align		4
.L_7:
        /*0008*/ 	.byte	0x04, 0x17
        /*000a*/ 	.short	(.L_9 - .L_8)
.L_8:
        /*000c*/ 	.word	0x00000000
        /*0010*/ 	.short	0x0005
        /*0012*/ 	.short	0x0028
        /*0014*/ 	.byte	0x00, 0xf4, 0x21, 0x00


	//----- nvinfo : EIATTR_KPARAM_INFO
	.align		4
.L_9:
        /*0018*/ 	.byte	0x04, 0x17
        /*001a*/ 	.short	(.L_11 - .L_10)
.L_10:
        /*001c*/ 	.word	0x00000000
        /*0020*/ 	.short	0x0004
        /*0022*/ 	.short	0x0020
        /*0024*/ 	.byte	0x00, 0xf0, 0x11, 0x00


	//----- nvinfo : EIATTR_KPARAM_INFO
	.align		4
.L_11:
        /*0028*/ 	.byte	0x04, 0x17
        /*002a*/ 	.short	(.L_13 - .L_12)
.L_12:
        /*002c*/ 	.word	0x00000000
        /*0030*/ 	.short	0x0003
        /*0032*/ 	.short	0x0018
        /*0034*/ 	.byte	0x00, 0xf4, 0x21, 0x00


	//----- nvinfo : EIATTR_KPARAM_INFO
	.align		4
.L_13:
        /*0038*/ 	.byte	0x04, 0x17
        /*003a*/ 	.short	(.L_15 - .L_14)
.L_14:
        /*003c*/ 	.word	0x00000000
        /*0040*/ 	.short	0x0002
        /*0042*/ 	.short	0x0010
        /*0044*/ 	.byte	0x00, 0xf4, 0x21, 0x00


	//----- nvinfo : EIATTR_KPARAM_INFO
	.align		4
.L_15:
        /*0048*/ 	.byte	0x04, 0x17
        /*004a*/ 	.short	(.L_17 - .L_16)
.L_16:
        /*004c*/ 	.word	0x00000000
        /*0050*/ 	.short	0x0001
        /*0052*/ 	.short	0x0008
        /*0054*/ 	.byte	0x00, 0xf4, 0x21, 0x00


	//----- nvinfo : EIATTR_KPARAM_INFO
	.align		4
.L_17:
        /*0058*/ 	.byte	0x04, 0x17
        /*005a*/ 	.short	(.L_19 - .L_18)
.L_18:
        /*005c*/ 	.word	0x00000000
        /*0060*/ 	.short	0x0000
        /*0062*/ 	.short	0x0000
        /*0064*/ 	.byte	0x00, 0xf4, 0x21, 0x00


	//----- nvinfo : EIATTR_SPARSE_MMA_MASK
	.align		4
.L_19:
        /*0068*/ 	.byte	0x03, 0x50
        /*006a*/ 	.short	0x0000


	//----- nvinfo : EIATTR_MAXREG_COUNT
	.align		4
        /*006c*/ 	.byte	0x03, 0x1b
        /*006e*/ 	.short	0x00ff


	//----- nvinfo : EIATTR_EXIT_INSTR_OFFSETS
	.align		4
        /*0070*/ 	.byte	0x04, 0x1c
        /*0072*/ 	.short	(.L_21 - .L_20)


	//   ....[0]....
.L_20:
        /*0074*/ 	.word	0x00003bc0


	//   ....[1]....
        /*0078*/ 	.word	0x00003c00


	//----- nvinfo : EIATTR_REQNTID
	.align		4
.L_21:
        /*007c*/ 	.byte	0x04, 0x10
        /*007e*/ 	.short	(.L_23 - .L_22)
.L_22:
        /*0080*/ 	.word	0x00000080
        /*0084*/ 	.word	0x00000001
        /*0088*/ 	.word	0x00000001


	//----- nvinfo : EIATTR_CBANK_PARAM_SIZE
	.align		4
.L_23:
        /*008c*/ 	.byte	0x03, 0x19
        /*008e*/ 	.short	0x0030


	//----- nvinfo : EIATTR_PARAM_CBANK
	.align		4
        /*0090*/ 	.byte	0x04, 0x0a
        /*0092*/ 	.short	(.L_25 - .L_24)
	.align		4
.L_24:
        /*0094*/ 	.word	index@(.nv.constant0.chunk_scaled_dot_kkt_fwd_kernel)
        /*0098*/ 	.short	0x0210
        /*009a*/ 	.short	0x0030


	//----- nvinfo : EIATTR_SW_WAR
	.align		4
.L_25:
        /*009c*/ 	.byte	0x04, 0x36
        /*009e*/ 	.short	(.L_27 - .L_26)
.L_26:
        /*00a0*/ 	.word	0x00000008
.L_27:


//--------------------- .nv.callgraph             --------------------------
	.section	.nv.callgraph,"",@"SHT_CUDA_CALLGRAPH"
	.align	4
	.sectionentsize	8
	.align		4
        /*0000*/ 	.word	0x00000000
	.align		4
        /*0004*/ 	.word	0xffffffff
	.align		4
        /*0008*/ 	.word	0x00000000
	.align		4
        /*000c*/ 	.word	0xfffffffe
	.align		4
        /*0010*/ 	.word	0x00000000
	.align		4
        /*0014*/ 	.word	0xfffffffd
	.align		4
        /*0018*/ 	.word	0x00000000
	.align		4
        /*001c*/ 	.word	0xfffffffc


//--------------------- .text.chunk_scaled_dot_kkt_fwd_kernel --------------------------
	.section	.text.chunk_scaled_dot_kkt_fwd_kernel,"ax",@progbits
	.sectionflags	@"SHF_BARRIERS=1"
	.align	128
        .global         chunk_scaled_dot_kkt_fwd_kernel
        .type           chunk_scaled_dot_kkt_fwd_kernel,@function
        .size           chunk_scaled_dot_kkt_fwd_kernel,(.L_x_2 - chunk_scaled_dot_kkt_fwd_kernel)
        .other          chunk_scaled_dot_kkt_fwd_kernel,@"STO_CUDA_ENTRY STV_DEFAULT"
chunk_scaled_dot_kkt_fwd_kernel:
.text.chunk_scaled_dot_kkt_fwd_kernel:
[----:B------:R-:W1:Y:S01]  /*0000*/  LDC R1, c[0x0][0x28] ;  /* 0x00000a00ff017b82 */ /* 0x000e620000000800 */
[----:B------:R-:W2:Y:S07]  /*0010*/  S2R R2, SR_TID.X ;  /* 0x0000000000027919 */ /* 0x000eae0000002100 */
[----:B------:R-:W3:Y:S01]  /*0020*/  S2UR UR6, SR_CTAID.X ;  /* 0x00000000000679c3 */ /* 0x000ee20000002500 */
[----:B------:R-:W-:Y:S01]  /*0030*/  ULDC UR20, c[0x0][0x230] ;  /* 0x00008c0000147ab9 */ /* 0x000fe20000000800 */
[----:B------:R-:W-:Y:S01]  /*0040*/  ULDC.64 UR8, c[0x0][0x210] ;  /* 0x0000840000087ab9 */ /* 0x000fe20000000a00 */
[----:B------:R-:W-:Y:S01]  /*0050*/  USHF.R.S32.HI UR22, URZ, 0x1f, UR20 ;  /* 0x0000001f3f167899 */ /* 0x000fe20008011414 */
[----:B------:R-:W-:Y:S01]  /*0060*/  UMOV UR14, 0x400 ;  /* 0x00000400000e7882 */ /* 0x000fe20000000000 */
[----:B------:R-:W-:-:S03]  /*0070*/  ULDC.64 UR18, c[0x0][0x208] ;  /* 0x0000820000127ab9 */ /* 0x000fc60000000a00 */
[----:B------:R-:W4:Y:S08]  /*0080*/  S2UR UR13, SR_CTAID.Y ;  /* 0x00000000000d79c3 */ /* 0x000f300000002600 */
[----:B------:R-:W1:Y:S01]  /*0090*/  S2UR UR10, SR_CgaCtaId ;  /* 0x00000000000a79c3 */ /* 0x000e620000008800 */
[----:B---3--:R-:W-:-:S04]  /*00a0*/  USHF.L.U32 UR6, UR6, 0x6, URZ ;  /* 0x0000000606067899 */ /* 0x008fc8000800063f */
[----:B------:R-:W-:Y:S02]  /*00b0*/  USHF.R.S32.HI UR23, URZ, 0x1f, UR6 ;  /* 0x0000001f3f177899 */ /* 0x000fe40008011406 */
[----:B------:R-:W-:Y:S01]  /*00c0*/  IMAD.U32 R15, RZ, RZ, UR6 ;  /* 0x00000006ff0f7e24 */ /* 0x000fe2000f8e00ff */
[--C-:B--2---:R-:W-:Y:S01]  /*00d0*/  SHF.R.U32.HI R7, RZ, 0x2, R2.reuse ;  /* 0x00000002ff077819 */ /* 0x104fe20000011602 */
[----:B----4-:R-:W-:Y:S01]  /*00e0*/  ULOP3.LUT UR12, UR13, 0xffe0, URZ, 0xc0, !UPT ;  /* 0x0000ffe00d0c7892 */ /* 0x010fe2000f8ec03f */
[----:B------:R-:W-:Y:S01]  /*00f0*/  SHF.R.U32.HI R0, RZ, 0x1, R2 ;  /* 0x00000001ff007819 */ /* 0x000fe20000011602 */
[C---:B------:R-:W-:Y:S01]  /*0100*/  IMAD.SHL.U32 R19, R2.reuse, 0x8, RZ ;  /* 0x0000000802137824 */ /* 0x040fe200078e00ff */
[----:B------:R-:W-:Y:S01]  /*0110*/  SGXT.U32 R7, R7, 0x3 ;  /* 0x000000030707781a */ /* 0x000fe20000000000 */
[----:B------:R-:W-:Y:S01]  /*0120*/  UIMAD UR12, UR12, UR20, URZ ;  /* 0x000000140c0c72a4 */ /* 0x000fe2000f8e023f */
[----:B------:R-:W-:Y:S01]  /*0130*/  LOP3.LUT R3, R2, 0x18, RZ, 0xc0, !PT ;  /* 0x0000001802037812 */ /* 0x000fe200078ec0ff */
[----:B------:R-:W-:Y:S01]  /*0140*/  IMAD.U32 R17, RZ, RZ, UR6 ;  /* 0x00000006ff117e24 */ /* 0x000fe2000f8e00ff */
[----:B------:R-:W-:Y:S01]  /*0150*/  LOP3.LUT R7, R7, 0x30, R0, 0xf8, !PT ;  /* 0x0000003007077812 */ /* 0x000fe200078ef800 */
[----:B------:R-:W-:Y:S01]  /*0160*/  IMAD.U32 R21, RZ, RZ, UR6 ;  /* 0x00000006ff157e24 */ /* 0x000fe2000f8e00ff */
[--C-:B------:R-:W-:Y:S01]  /*0170*/  SHF.R.S32.HI R0, RZ, 0x5, R2.reuse ;  /* 0x00000005ff007819 */ /* 0x100fe20000011402 */
[----:B------:R-:W-:Y:S01]  /*0180*/  IMAD R6, R3, 0x9, RZ ;  /* 0x0000000903067824 */ /* 0x000fe200078e02ff */
[----:B------:R-:W-:Y:S01]  /*0190*/  SHF.R.U32.HI R4, RZ, 0x3, R2 ;  /* 0x00000003ff047819 */ /* 0x000fe20000011602 */
[----:B------:R-:W-:Y:S01]  /*01a0*/  ULOP3.LUT UR7, UR12, 0x1f, UR13, 0xf8, !UPT ;  /* 0x0000001f0c077892 */ /* 0x000fe2000f8ef80d */
[----:B------:R-:W-:Y:S01]  /*01b0*/  SGXT R0, R0, 0x1 ;  /* 0x000000010000781a */ /* 0x000fe20000000200 */
[----:B------:R-:W-:Y:S01]  /*01c0*/  UISETP.GT.AND UP1, UPT, UR6, -0x1, UPT ;  /* 0xffffffff0600788c */ /* 0x000fe2000bf24270 */
[----:B------:R-:W-:Y:S01]  /*01d0*/  SGXT.U32 R4, R4, 0x4 ;  /* 0x000000040404781a */ /* 0x000fe20000000000 */
[----:B------:R-:W-:Y:S01]  /*01e0*/  USHF.L.U32 UR4, UR7, 0x7, URZ ;  /* 0x0000000707047899 */ /* 0x000fe2000800063f */
[----:B------:R-:W-:Y:S01]  /*01f0*/  LOP3.LUT R3, R19, 0x38, RZ, 0xc0, !PT ;  /* 0x0000003813037812 */ /* 0x000fe200078ec0ff */
[----:B------:R-:W-:Y:S01]  /*0200*/  ULOP3.LUT UR13, UR13, 0x1f, URZ, 0xc0, !UPT ;  /* 0x0000001f0d0d7892 */ /* 0x000fe2000f8ec03f */
[----:B------:R-:W-:Y:S01]  /*0210*/  LOP3.LUT R0, R0, 0x120, RZ, 0xc0, !PT ;  /* 0x0000012000007812 */ /* 0x000fe200078ec0ff */
[----:B------:R-:W-:Y:S01]  /*0220*/  UIMAD.WIDE UR8, UR4, 0x2, UR8 ;  /* 0x00000002040878a5 */ /* 0x000fe2000f8e0208 */
[C---:B------:R-:W-:Y:S01]  /*0230*/  LOP3.LUT R5, R6.reuse, 0x38, R19, 0x78, !PT ;  /* 0x0000003806057812 */ /* 0x040fe200078e7813 */
[----:B-1----:R-:W-:Y:S01]  /*0240*/  ULEA UR14, UR10, UR14, 0x18 ;  /* 0x0000000e0a0e7291 */ /* 0x002fe2000f8ec03f */
[----:B------:R-:W-:Y:S01]  /*0250*/  LOP3.LUT R12, R15, 0x10, R4, 0xfe, !PT ;  /* 0x000000100f0c7812 */ /* 0x000fe200078efe04 */
[----:B------:R-:W-:Y:S01]  /*0260*/  ULDC.64 UR4, c[0x0][0x220] ;  /* 0x0000880000047ab9 */ /* 0x000fe20000000a00 */
[C-C-:B------:R-:W-:Y:S01]  /*0270*/  LOP3.LUT R9, R6.reuse, 0x400, R3.reuse, 0x1e, !PT ;  /* 0x0000040006097812 */ /* 0x140fe200078e1e03 */
[----:B------:R-:W-:Y:S01]  /*0280*/  UIMAD.WIDE UR4, UR12, 0x2, UR4 ;  /* 0x000000020c0478a5 */ /* 0x000fe2000f8e0204 */
[----:B------:R-:W-:-:S02]  /*0290*/  LOP3.LUT R11, R6, 0x800, R3, 0x1e, !PT ;  /* 0x00000800060b7812 */ /* 0x000fc400078e1e03 */
[----:B------:R-:W-:Y:S01]  /*02a0*/  LOP3.LUT R13, R6, 0xc00, R3, 0x1e, !PT ;  /* 0x00000c00060d7812 */ /* 0x000fe200078e1e03 */
[----:B------:R-:W-:Y:S01]  /*02b0*/  UIMAD.WIDE.U32 UR4, UR13, 0x2, UR4 ;  /* 0x000000020d0478a5 */ /* 0x000fe2000f8e0004 */
[--C-:B------:R-:W-:Y:S02]  /*02c0*/  LOP3.LUT R10, R17, 0x20, R4.reuse, 0xfe, !PT ;  /* 0x00000020110a7812 */ /* 0x100fe400078efe04 */
[----:B------:R-:W-:Y:S02]  /*02d0*/  LOP3.LUT R20, R21, 0x30, R4, 0xfe, !PT ;  /* 0x0000003015147812 */ /* 0x000fe400078efe04 */
[----:B------:R-:W-:Y:S02]  /*02e0*/  LOP3.LUT R15, R4, UR6, RZ, 0xfc, !PT ;  /* 0x00000006040f7c12 */ /* 0x000fe4000f8efcff */
[-C--:B------:R-:W-:Y:S01]  /*02f0*/  LOP3.LUT R4, R5, R0.reuse, RZ, 0x3c, !PT ;  /* 0x0000000005047212 */ /* 0x080fe200078e3cff */
[----:B------:R-:W-:Y:S01]  /*0300*/  IMAD.U32 R5, RZ, RZ, UR23 ;  /* 0x00000017ff057e24 */ /* 0x000fe2000f8e00ff */
[-C--:B------:R-:W-:Y:S01]  /*0310*/  LOP3.LUT R6, R9, R0.reuse, RZ, 0x3c, !PT ;  /* 0x0000000009067212 */ /* 0x080fe200078e3cff */
[----:B------:R-:W-:Y:S01]  /*0320*/  IMAD.U32 R9, RZ, RZ, UR23 ;  /* 0x00000017ff097e24 */ /* 0x000fe2000f8e00ff */
[-C--:B------:R-:W-:Y:S01]  /*0330*/  LOP3.LUT R18, R11, R0.reuse, RZ, 0x3c, !PT ;  /* 0x000000000b127212 */ /* 0x080fe200078e3cff */
[----:B------:R-:W-:Y:S01]  /*0340*/  IMAD.U32 R11, RZ, RZ, UR23 ;  /* 0x00000017ff0b7e24 */ /* 0x000fe2000f8e00ff */
[----:B------:R-:W-:-:S02]  /*0350*/  LOP3.LUT R8, R13, R0, RZ, 0x3c, !PT ;  /* 0x000000000d087212 */ /* 0x000fc400078e3cff */
[--C-:B------:R-:W-:Y:S01]  /*0360*/  LOP3.LUT R0, R4, 0x200, R19.reuse, 0xf8, !PT ;  /* 0x0000020004007812 */ /* 0x100fe200078ef813 */
[----:B------:R-:W-:Y:S01]  /*0370*/  IMAD.U32 R4, RZ, RZ, UR6 ;  /* 0x00000006ff047e24 */ /* 0x000fe2000f8e00ff */
[--C-:B------:R-:W-:Y:S02]  /*0380*/  LOP3.LUT R6, R6, 0x200, R19.reuse, 0xf8, !PT ;  /* 0x0000020006067812 */ /* 0x100fe400078ef813 */
[----:B------:R-:W-:Y:S02]  /*0390*/  LOP3.LUT R18, R18, 0x200, R19, 0xf8, !PT ;  /* 0x0000020012127812 */ /* 0x000fe400078ef813 */
[----:B------:R-:W-:Y:S01]  /*03a0*/  LOP3.LUT R69, R4, 0x8, R7, 0xfe, !PT ;  /* 0x0000000804457812 */ /* 0x000fe200078efe07 */
[----:B------:R-:W-:Y:S01]  /*03b0*/  IMAD.U32 R4, RZ, RZ, UR23 ;  /* 0x00000017ff047e24 */ /* 0x000fe2000f8e00ff */
[----:B------:R-:W-:Y:S02]  /*03c0*/  LOP3.LUT R19, R8, 0x200, R19, 0xf8, !PT ;  /* 0x0000020008137812 */ /* 0x000fe400078ef813 */
[----:B------:R-:W-:-:S02]  /*03d0*/  LEA R16, P4, R15, UR8, 0xd ;  /* 0x000000080f107c11 */ /* 0x000fc4000f8868ff */
[----:B------:R-:W-:Y:S02]  /*03e0*/  LOP3.LUT R8, R7, UR6, RZ, 0xfc, !PT ;  /* 0x0000000607087c12 */ /* 0x000fe4000f8efcff */
[C---:B------:R-:W-:Y:S02]  /*03f0*/  ISETP.GE.U32.AND P2, PT, R15.reuse, UR20, PT ;  /* 0x000000140f007c0c */ /* 0x040fe4000bf46070 */
[----:B------:R-:W-:Y:S02]  /*0400*/  LEA R14, P5, R12, UR8, 0xd ;  /* 0x000000080c0e7c11 */ /* 0x000fe4000f8a68ff */
[----:B------:R-:W-:Y:S02]  /*0410*/  LEA.HI.X R17, R15, UR9, R4, 0xd, P4 ;  /* 0x000000090f117c11 */ /* 0x000fe4000a0f6c04 */
[----:B------:R-:W-:Y:S02]  /*0420*/  PLOP3.LUT P1, PT, PT, PT, UP1, 0x80, 0x0 ;  /* 0x000000000000781c */ /* 0x000fe40003f2f018 */
[----:B------:R-:W-:-:S02]  /*0430*/  ISETP.LT.U32.AND P0, PT, R8, UR20, PT ;  /* 0x0000001408007c0c */ /* 0x000fc4000bf01070 */
[C---:B------:R-:W-:Y:S02]  /*0440*/  ISETP.GE.U32.AND P4, PT, R12.reuse, UR20, PT ;  /* 0x000000140c007c0c */ /* 0x040fe4000bf86070 */
[C---:B------:R-:W-:Y:S02]  /*0450*/  ISETP.GE.AND.EX P2, PT, R5.reuse, UR22, PT, P2 ;  /* 0x0000001605007c0c */ /* 0x040fe4000bf46320 */
[----:B------:R-:W-:Y:S02]  /*0460*/  LEA.HI.X R15, R12, UR9, R5, 0xd, P5 ;  /* 0x000000090c0f7c11 */ /* 0x000fe4000a8f6c05 */
[----:B------:R-:W-:Y:S02]  /*0470*/  LEA R12, P6, R10, UR8, 0xd ;  /* 0x000000080a0c7c11 */ /* 0x000fe4000f8c68ff */
[----:B------:R-:W-:Y:S01]  /*0480*/  ISETP.LT.AND.EX P0, PT, R5, UR22, P1, P0 ;  /* 0x0000001605007c0c */ /* 0x000fe20008f01300 */
[----:B------:R-:W-:Y:S01]  /*0490*/  IMAD.WIDE.U32 R22, R3, 0x2, R14 ;  /* 0x0000000203167825 */ /* 0x000fe200078e000e */
[----:B------:R-:W-:-:S02]  /*04a0*/  ISETP.GE.AND.EX P4, PT, R4, UR22, PT, P4 ;  /* 0x0000001604007c0c */ /* 0x000fc4000bf86340 */
[----:B------:R-:W-:Y:S02]  /*04b0*/  PLOP3.LUT P3, PT, PT, PT, UP1, 0x80, 0x0 ;  /* 0x000000000000781c */ /* 0x000fe40003f6f018 */
[----:B------:R-:W-:Y:S02]  /*04c0*/  ISETP.LT.U32.AND P1, PT, R69, UR20, PT ;  /* 0x0000001445007c0c */ /* 0x000fe4000bf21070 */
[C---:B------:R-:W-:Y:S02]  /*04d0*/  ISETP.GE.U32.AND P5, PT, R10.reuse, UR20, PT ;  /* 0x000000140a007c0c */ /* 0x040fe4000bfa6070 */
[----:B------:R-:W-:Y:S02]  /*04e0*/  SEL R4, RZ, 0x10, P2 ;  /* 0x00000010ff047807 */ /* 0x000fe40001000000 */
[----:B------:R-:W-:Y:S02]  /*04f0*/  PLOP3.LUT P2, PT, PT, PT, UP1, 0x80, 0x0 ;  /* 0x000000000000781c */ /* 0x000fe40003f4f018 */
[----:B------:R-:W-:-:S02]  /*0500*/  LEA.HI.X R13, R10, UR9, R5, 0xd, P6 ;  /* 0x000000090a0d7c11 */ /* 0x000fc4000b0f6c05 */
[----:B------:R-:W-:Y:S02]  /*0510*/  SEL R5, RZ, 0x10, P4 ;  /* 0x00000010ff057807 */ /* 0x000fe40002000000 */
[----:B------:R-:W-:Y:S01]  /*0520*/  ISETP.LT.AND.EX P1, PT, R9, UR22, P3, P1 ;  /* 0x0000001609007c0c */ /* 0x000fe20009f21310 */
[----:B------:R-:W-:Y:S01]  /*0530*/  IMAD.WIDE.U32 R32, R3, 0x2, R12 ;  /* 0x0000000203207825 */ /* 0x000fe200078e000c */
[----:B------:R-:W-:Y:S02]  /*0540*/  ISETP.GE.AND.EX P5, PT, R9, UR22, PT, P5 ;  /* 0x0000001609007c0c */ /* 0x000fe4000bfa6350 */
[----:B------:R-:W-:Y:S02]  /*0550*/  PLOP3.LUT P4, PT, PT, PT, UP1, 0x80, 0x0 ;  /* 0x000000000000781c */ /* 0x000fe40003f8f018 */
[----:B------:R-:W-:Y:S02]  /*0560*/  ISETP.GE.U32.AND P3, PT, R20, UR20, PT ;  /* 0x0000001414007c0c */ /* 0x000fe4000bf66070 */
[----:B------:R-:W-:-:S02]  /*0570*/  SEL R9, R4, RZ, P2 ;  /* 0x000000ff04097207 */ /* 0x000fc40001000000 */
[C---:B------:R-:W-:Y:S02]  /*0580*/  LEA R4, P2, R20.reuse, UR8, 0xd ;  /* 0x0000000814047c11 */ /* 0x040fe4000f8468ff */
[----:B------:R-:W-:Y:S02]  /*0590*/  SEL R10, R5, RZ, P4 ;  /* 0x000000ff050a7207 */ /* 0x000fe40002000000 */
[----:B------:R-:W-:Y:S02]  /*05a0*/  ISETP.GE.AND.EX P3, PT, R11, UR22, PT, P3 ;  /* 0x000000160b007c0c */ /* 0x000fe4000bf66330 */
[----:B------:R-:W-:Y:S02]  /*05b0*/  ISETP.NE.U32.AND P4, PT, R9, RZ, PT ;  /* 0x000000ff0900720c */ /* 0x000fe40003f85070 */
[----:B------:R-:W-:Y:S02]  /*05c0*/  SEL R9, RZ, 0x10, P5 ;  /* 0x00000010ff097807 */ /* 0x000fe40002800000 */
[----:B------:R-:W-:Y:S01]  /*05d0*/  LEA.HI.X R5, R20, UR9, R11, 0xd, P2 ;  /* 0x0000000914057c11 */ /* 0x000fe200090f6c0b */
[----:B------:R-:W-:Y:S01]  /*05e0*/  IMAD.U32 R20, RZ, RZ, UR23 ;  /* 0x00000017ff147e24 */ /* 0x000fe2000f8e00ff */
[----:B------:R-:W-:-:S02]  /*05f0*/  PLOP3.LUT P5, PT, PT, PT, UP1, 0x80, 0x0 ;  /* 0x000000000000781c */ /* 0x000fc40003faf018 */
[----:B------:R-:W-:Y:S01]  /*0600*/  ISETP.NE.U32.AND P2, PT, R10, RZ, PT ;  /* 0x000000ff0a00720c */ /* 0x000fe20003f45070 */
[----:B------:R-:W-:Y:S01]  /*0610*/  IMAD.WIDE.U32 R34, R3, 0x2, R4 ;  /* 0x0000000203227825 */ /* 0x000fe200078e0004 */
[----:B------:R-:W-:Y:S02]  /*0620*/  SEL R10, RZ, 0x10, P3 ;  /* 0x00000010ff0a7807 */ /* 0x000fe40001800000 */
[----:B------:R-:W-:Y:S02]  /*0630*/  PLOP3.LUT P6, PT, PT, PT, UP1, 0x80, 0x0 ;  /* 0x000000000000781c */ /* 0x000fe40003fcf018 */
[----:B------:R-:W-:Y:S02]  /*0640*/  LEA R24, P3, R8, UR4, 0x6 ;  /* 0x0000000408187c11 */ /* 0x000fe4000f8630ff */
[----:B------:R-:W-:Y:S02]  /*0650*/  SEL R9, R9, RZ, P5 ;  /* 0x000000ff09097207 */ /* 0x000fe40002800000 */
[----:B------:R-:W-:-:S02]  /*0660*/  LEA R26, P5, R69, UR4, 0x6 ;  /* 0x00000004451a7c11 */ /* 0x000fc4000f8a30ff */
[----:B------:R-:W-:Y:S02]  /*0670*/  SEL R10, R10, RZ, P6 ;  /* 0x000000ff0a0a7207 */ /* 0x000fe40003000000 */
[----:B------:R-:W-:Y:S02]  /*0680*/  LEA.HI.X R25, R8, UR5, R11, 0x6, P3 ;  /* 0x0000000508197c11 */ /* 0x000fe400098f340b */
[----:B------:R-:W-:Y:S02]  /*0690*/  ISETP.NE.U32.AND P3, PT, R9, RZ, PT ;  /* 0x000000ff0900720c */ /* 0x000fe40003f65070 */
[----:B------:R-:W-:Y:S01]  /*06a0*/  LEA.HI.X R27, R69, UR5, R20, 0x6, P5 ;  /* 0x00000005451b7c11 */ /* 0x000fe2000a8f3414 */
[----:B------:R-:W-:Y:S01]  /*06b0*/  IMAD.WIDE.U32 R20, R3, 0x2, R16 ;  /* 0x0000000203147825 */ /* 0x000fe200078e0010 */
[----:B------:R-:W-:Y:S02]  /*06c0*/  ISETP.NE.U32.AND P5, PT, R10, RZ, PT ;  /* 0x000000ff0a00720c */ /* 0x000fe40003fa5070 */
[----:B------:R-:W-:-:S02]  /*06d0*/  LEA R11, R0, UR14, 0x1 ;  /* 0x0000000e000b7c11 */ /* 0x000fc4000f8e08ff */
[----:B------:R-:W-:Y:S02]  /*06e0*/  LEA R31, R6, UR14, 0x1 ;  /* 0x0000000e061f7c11 */ /* 0x000fe4000f8e08ff */
[----:B------:R-:W-:Y:S01]  /*06f0*/  LEA R37, R18, UR14, 0x1 ;  /* 0x0000000e12257c11 */ /* 0x000fe2000f8e08ff */
[----:B------:R-:W-:Y:S01]  /*0700*/  @!PT LDS RZ, [RZ] ;  /* 0x00000000fffff984 */ /* 0x000fe20000000800 */
[----:B------:R-:W-:Y:S01]  /*0710*/  @!PT LDS RZ, [RZ] ;  /* 0x00000000fffff984 */ /* 0x000fe20000000800 */
[----:B------:R-:W-:Y:S01]  /*0720*/  @!PT LDS RZ, [RZ] ;  /* 0x00000000fffff984 */ /* 0x000fe20000000800 */
[----:B------:R-:W-:Y:S01]  /*0730*/  LDGSTS.E.BYPASS.128 [R11], desc[UR18][R20.64], P4 ;  /* 0x00000000140b7fae */ /* 0x000fe2000a101c52 */
[----:B------:R-:W-:Y:S02]  /*0740*/  PRMT R9, RZ, 0x7610, R9 ;  /* 0x00007610ff097816 */ /* 0x000fe40000000009 */
[----:B------:R-:W-:Y:S01]  /*0750*/  PRMT R10, RZ, 0x7610, R10 ;  /* 0x00007610ff0a7816 */ /* 0x000fe2000000000a */
[----:B------:R-:W-:Y:S01]  /*0760*/  LDGSTS.E.BYPASS.128 [R31], desc[UR18][R22.64], P2 ;  /* 0x00000000161f7fae */ /* 0x000fe20009101c52 */
[----:B------:R-:W-:-:S03]  /*0770*/  LEA R39, R19, UR14, 0x1 ;  /* 0x0000000e13277c11 */ /* 0x000fc6000f8e08ff */
[----:B------:R-:W-:Y:S04]  /*0780*/  LDGSTS.E.BYPASS.128 [R37], desc[UR18][R32.64], P3 ;  /* 0x0000000020257fae */ /* 0x000fe80009901c52 */
[----:B------:R-:W-:Y:S04]  /*0790*/  LDGSTS.E.BYPASS.128 [R39], desc[UR18][R34.64], P5 ;  /* 0x0000000022277fae */ /* 0x000fe8000a901c52 */
[----:B------:R-:W0:Y:S04]  /*07a0*/  LDGDEPBAR ;  /* 0x00000000000079af */ /* 0x000e280000000000 */
[----:B------:R1:W5:Y:S04]  /*07b0*/  @P0 LDG.E.U16 R9, desc[UR18][R24.64] ;  /* 0x0000001218090981 */ /* 0x000368000c1e1500 */
[----:B------:R2:W5:Y:S01]  /*07c0*/  @P1 LDG.E.U16 R10, desc[UR18][R26.64] ;  /* 0x000000121a0a1981 */ /* 0x000562000c1e1500 */
[----:B------:R-:W-:-:S02]  /*07d0*/  CS2R R28, SRZ ;  /* 0x00000000001c7805 */ /* 0x000fc4000001ff00 */
[----:B------:R-:W-:Y:S02]  /*07e0*/  CS2R R40, SRZ ;  /* 0x0000000000287805 */ /* 0x000fe4000001ff00 */
[----:B------:R-:W-:Y:S01]  /*07f0*/  CS2R R42, SRZ ;  /* 0x00000000002a7805 */ /* 0x000fe2000001ff00 */
[----:B------:R-:W-:Y:S01]  /*0800*/  BAR.SYNC.DEFER_BLOCKING 0x0 ;  /* 0x0000000000007b1d */ /* 0x000fe20000010000 */
[----:B------:R-:W-:Y:S02]  /*0810*/  CS2R R44, SRZ ;  /* 0x00000000002c7805 */ /* 0x000fe4000001ff00 */
[----:B-1----:R-:W-:Y:S02]  /*0820*/  CS2R R24, SRZ ;  /* 0x0000000000187805 */ /* 0x002fe4000001ff00 */
[----:B------:R-:W-:Y:S02]  /*0830*/  CS2R R46, SRZ ;  /* 0x00000000002e7805 */ /* 0x000fe4000001ff00 */
[----:B------:R-:W-:-:S02]  /*0840*/  CS2R R48, SRZ ;  /* 0x0000000000307805 */ /* 0x000fc4000001ff00 */
[----:B------:R-:W-:Y:S02]  /*0850*/  CS2R R50, SRZ ;  /* 0x0000000000327805 */ /* 0x000fe4000001ff00 */
[----:B--2---:R-:W-:Y:S02]  /*0860*/  CS2R R26, SRZ ;  /* 0x00000000001a7805 */ /* 0x004fe4000001ff00 */
[----:B------:R-:W-:Y:S02]  /*0870*/  CS2R R52, SRZ ;  /* 0x0000000000347805 */ /* 0x000fe4000001ff00 */
[----:B------:R-:W-:Y:S01]  /*0880*/  CS2R R54, SRZ ;  /* 0x0000000000367805 */ /* 0x000fe2000001ff00 */
[----:B------:R-:W-:Y:S01]  /*0890*/  IMAD.SHL.U32 R61, R8, 0x20, RZ ;  /* 0x00000020083d7824 */ /* 0x000fe200078e00ff */
[----:B------:R-:W-:Y:S01]  /*08a0*/  UMOV UR15, 0x2 ;  /* 0x00000002000f7882 */ /* 0x000fe20000000000 */
[----:B------:R-:W-:Y:S01]  /*08b0*/  IMAD.SHL.U32 R60, R69, 0x20, RZ ;  /* 0x00000020453c7824 */ /* 0x000fe200078e00ff */
[----:B------:R-:W-:Y:S01]  /*08c0*/  UMOV UR16, 0xffffffff ;  /* 0xffffffff00107882 */ /* 0x000fe20000000000 */
[----:B------:R-:W-:Y:S01]  /*08d0*/  UMOV UR4, URZ ;  /* 0x0000003f00047c82 */ /* 0x000fe20008000000 */
[----:B------:R-:W-:-:S02]  /*08e0*/  UPLOP3.LUT UP0, UPT, UPT, UPT, UPT, 0x80, 0x0 ;  /* 0x000000000000789c */ /* 0x000fc40003f0f070 */
[----:B------:R-:W-:Y:S01]  /*08f0*/  USHF.R.S32.HI UR21, URZ, 0x1f, UR12 ;  /* 0x0000001f3f157899 */ /* 0x000fe2000801140c */
[----:B------:R-:W-:Y:S01]  /*0900*/  UMOV UR5, URZ ;  /* 0x0000003f00057c82 */ /* 0x000fe20008000000 */
[----:B------:R-:W-:Y:S01]  /*0910*/  @!PT LDS RZ, [RZ] ;  /* 0x00000000fffff984 */ /* 0x000fe20000000800 */
[----:B------:R-:W-:Y:S01]  /*0920*/  @!PT LDS RZ, [RZ] ;  /* 0x00000000fffff984 */ /* 0x000fe20000000800 */
[----:B------:R-:W-:Y:S01]  /*0930*/  @!PT LDS RZ, [RZ] ;  /* 0x00000000fffff984 */ /* 0x000fe20000000800 */
[----:B------:R-:W-:Y:S04]  /*0940*/  LDGSTS.E.BYPASS.128 [R11+0x2000], desc[UR18][R20.64+0x80], P4 ;  /* 0x02000080140b7fae */ /* 0x000fe8000a101c52 */
[----:B------:R-:W-:Y:S04]  /*0950*/  LDGSTS.E.BYPASS.128 [R31+0x2000], desc[UR18][R22.64+0x80], P2 ;  /* 0x02000080161f7fae */ /* 0x000fe80009101c52 */
[----:B------:R-:W-:Y:S04]  /*0960*/  LDGSTS.E.BYPASS.128 [R37+0x2000], desc[UR18][R32.64+0x80], P3 ;  /* 0x0200008020257fae */ /* 0x000fe80009901c52 */
[----:B------:R-:W-:Y:S04]  /*0970*/  LDGSTS.E.BYPASS.128 [R39+0x2000], desc[UR18][R34.64+0x80], P5 ;  /* 0x0200008022277fae */ /* 0x000fe8000a901c52 */
[----:B------:R-:W0:Y:S01]  /*0980*/  LDGDEPBAR ;  /* 0x00000000000079af */ /* 0x000e220000000000 */
[----:B------:R-:W-:Y:S06]  /*0990*/  BAR.SYNC.DEFER_BLOCKING 0x0 ;  /* 0x0000000000007b1d */ /* 0x000fec0000010000 */
[----:B------:R-:W-:Y:S01]  /*09a0*/  @!PT LDS RZ, [RZ] ;  /* 0x00000000fffff984 */ /* 0x000fe20000000800 */
[----:B------:R-:W-:Y:S01]  /*09b0*/  @!PT LDS RZ, [RZ] ;  /* 0x00000000fffff984 */ /* 0x000fe20000000800 */
[----:B------:R-:W-:Y:S01]  /*09c0*/  @!PT LDS RZ, [RZ] ;  /* 0x00000000fffff984 */ /* 0x000fe20000000800 */
[----:B------:R1:W-:Y:S04]  /*09d0*/  LDGSTS.E.BYPASS.128 [R11+0x4000], desc[UR18][R20.64+0x100], !PT ;  /* 0x04000100140b7fae */ /* 0x0003e8000f901c52 */
[----:B------:R2:W-:Y:S04]  /*09e0*/  LDGSTS.E.BYPASS.128 [R31+0x4000], desc[UR18][R22.64+0x100], !PT ;  /* 0x04000100161f7fae */ /* 0x0005e8000f901c52 */
[----:B------:R3:W-:Y:S04]  /*09f0*/  LDGSTS.E.BYPASS.128 [R37+0x4000], desc[UR18][R32.64+0x100], !PT ;  /* 0x0400010020257fae */ /* 0x0007e8000f901c52 */
[----:B------:R4:W-:Y:S01]  /*0a00*/  LDGSTS.E.BYPASS.128 [R39+0x4000], desc[UR18][R34.64+0x100], !PT ;  /* 0x0400010022277fae */ /* 0x0009e2000f901c52 */
[----:B-1----:R-:W-:Y:S01]  /*0a10*/  IMAD.U32 R21, RZ, RZ, UR23 ;  /* 0x00000017ff157e24 */ /* 0x002fe2000f8e00ff */
[----:B------:R-:W-:Y:S01]  /*0a20*/  LOP3.LUT R11, R7, 0x8, RZ, 0xfc, !PT ;  /* 0x00000008070b7812 */ /* 0x000fe200078efcff */
[----:B------:R-:W-:Y:S01]  /*0a30*/  IMAD.U32 R20, RZ, RZ, UR23 ;  /* 0x00000017ff147e24 */ /* 0x000fe2000f8e00ff */
[----:B------:R-:W0:Y:S01]  /*0a40*/  LDGDEPBAR ;  /* 0x00000000000079af */ /* 0x000e220000000000 */
[----:B--2---:R-:W-:-:S02]  /*0a50*/  CS2R R30, SRZ ;  /* 0x00000000001e7805 */ /* 0x004fc4000001ff00 */
[----:B------:R-:W-:Y:S02]  /*0a60*/  SHF.L.U64.HI R62, R8, 0x5, R21 ;  /* 0x00000005083e7819 */ /* 0x000fe40000010215 */
[----:B---3--:R-:W-:Y:S02]  /*0a70*/  CS2R R32, SRZ ;  /* 0x0000000000207805 */ /* 0x008fe4000001ff00 */
[----:B------:R-:W-:Y:S02]  /*0a80*/  CS2R R36, SRZ ;  /* 0x0000000000247805 */ /* 0x000fe4000001ff00 */
[----:B------:R-:W-:Y:S02]  /*0a90*/  SHF.L.U64.HI R63, R69, 0x5, R20 ;  /* 0x00000005453f7819 */ /* 0x000fe40000010214 */
[----:B----4-:R-:W-:Y:S02]  /*0aa0*/  CS2R R34, SRZ ;  /* 0x0000000000227805 */ /* 0x010fe4000001ff00 */
[----:B------:R-:W-:-:S07]  /*0ab0*/  CS2R R38, SRZ ;  /* 0x0000000000267805 */ /* 0x000fce000001ff00 */
.L_x_0:
[----:B------:R-:W-:Y:S01]  /*0ac0*/  UIADD3 UR16, UR16, 0x1, URZ ;  /* 0x0000000110107890 */ /* 0x000fe2000fffe03f */
[----:B------:R-:W-:-:S04]  /*0ad0*/  DEPBAR.LE SB0, 0x2 ;  /* 0x000080800000791a */ /* 0x000fc80000000000 */
[----:B------:R-:W-:Y:S01]  /*0ae0*/  BAR.SYNC.DEFER_BLOCKING 0x0 ;  /* 0x0000000000007b1d */ /* 0x000fe20000010000 */
[----:B------:R-:W-:Y:S01]  /*0af0*/  UISETP.GT.AND UP2, UPT, UR16, 0x3, UPT ;  /* 0x000000031000788c */ /* 0x000fe2000bf44270 */
[----:B--2---:R-:W-:Y:S01]  /*0b00*/  IADD3 R59, P2, R3, UR4, RZ ;  /* 0x00000004033b7c10 */ /* 0x004fe2000ff5e0ff */
[----:B------:R-:W-:Y:S02]  /*0b10*/  UIADD3 UR15, UR15, 0x1, URZ ;  /* 0x000000010f0f7890 */ /* 0x000fe4000fffe03f */
[----:B------:R-:W-:Y:S01]  /*0b20*/  USEL UR16, UR16, URZ, !UP2 ;  /* 0x0000003f10107287 */ /* 0x000fe2000d000000 */
[----:B------:R-:W-:Y:S01]  /*0b30*/  UMOV UR9, 0x40000040 ;  /* 0x4000004000097882 */ /* 0x000fe20000000000 */
[----:B------:R-:W-:Y:S02]  /*0b40*/  IMAD.X R20, RZ, RZ, UR5, P2 ;  /* 0x00000005ff147e24 */ /* 0x000fe400090e06ff */
[----:B------:R-:W-:Y:S01]  /*0b50*/  ULEA UR17, UR16, UR14, 0xd ;  /* 0x0000000e10117291 */ /* 0x000fe2000f8e683f */
[----:B------:R-:W-:Y:S01]  /*0b60*/  UMOV UR11, UR9 ;  /* 0x00000009000b7c82 */ /* 0x000fe20008000000 */
[----:B------:R-:W-:Y:S01]  /*0b70*/  UISETP.GT.AND UP2, UPT, UR15, 0x3, UPT ;  /* 0x000000030f00788c */ /* 0x000fe2000bf44270 */
[C---:B------:R-:W-:Y:S01]  /*0b80*/  SHF.L.U64.HI R73, R59.reuse, 0x1, R20 ;  /* 0x000000013b497819 */ /* 0x040fe20000010214 */
[----:B------:R-:W-:Y:S01]  /*0b90*/  USHF.R.U32.HI UR8, URZ, 0x4, UR17 ;  /* 0x000000043f087899 */ /* 0x000fe20008011611 */
[----:B------:R-:W-:Y:S01]  /*0ba0*/  IMAD.SHL.U32 R59, R59, 0x2, RZ ;  /* 0x000000023b3b7824 */ /* 0x000fe200078e00ff */
[----:B------:R-:W-:-:S02]  /*0bb0*/  USEL UR15, UR15, URZ, !UP2 ;  /* 0x0000003f0f0f7287 */ /* 0x000fc4000d000000 */
[----:B------:R-:W-:Y:S02]  /*0bc0*/  USGXT.U32 UR8, UR8, 0xe ;  /* 0x0000000e0808789a */ /* 0x000fe40008000000 */
[----:B------:R-:W-:Y:S01]  /*0bd0*/  IADD3 R20, P2, R59, R16, RZ ;  /* 0x000000103b147210 */ /* 0x000fe20007f5e0ff */
[----:B------:R-:W-:Y:S02]  /*0be0*/  ULEA UR4, UR15, UR14, 0xd ;  /* 0x0000000e0f047291 */ /* 0x000fe4000f8e683f */
[----:B------:R-:W-:Y:S01]  /*0bf0*/  ULOP3.LUT UR8, UR8, 0x2000000, URZ, 0xfc, !UPT ;  /* 0x0200000008087892 */ /* 0x000fe2000f8efc3f */
[----:B------:R-:W-:Y:S01]  /*0c00*/  WARPGROUP.ARRIVE ;  /* 0x00000000000079c5 */ /* 0x000fe20000000000 */
[----:B------:R-:W-:Y:S01]  /*0c10*/  IMAD.X R21, R73, 0x1, R17, P2 ;  /* 0x0000000149157824 */ /* 0x000fe200010e0611 */
[----:B------:R-:W-:Y:S02]  /*0c20*/  IADD3 R22, P2, R59, R14, RZ ;  /* 0x0000000e3b167210 */ /* 0x000fe40007f5e0ff */
[----:B------:R-:W-:-:S02]  /*0c30*/  LEA R65, R0, UR4, 0x1 ;  /* 0x0000000400417c11 */ /* 0x000fc4000f8e08ff */
[----:B------:R-:W-:Y:S01]  /*0c40*/  UMOV UR10, UR8 ;  /* 0x00000008000a7c82 */ /* 0x000fe20008000000 */
[----:B------:R-:W-:Y:S01]  /*0c50*/  IMAD.X R23, R73, 0x1, R15, P2 ;  /* 0x0000000149177824 */ /* 0x000fe200010e060f */
[----:B------:R-:W-:Y:S01]  /*0c60*/  HGMMA.64x64x16.F32.BF16 R24, gdesc[UR8], R24 ;  /* 0x00e00000081879f0 */ /* 0x000fe20008701818 */
[----:B------:R-:W-:Y:S01]  /*0c70*/  UIADD3 UR8, UR17, 0x20, URZ ;  /* 0x0000002011087890 */ /* 0x000fe2000fffe03f */
[----:B------:R-:W-:Y:S01]  /*0c80*/  IADD3 R56, P2, R59, R12, RZ ;  /* 0x0000000c3b387210 */ /* 0x000fe20007f5e0ff */
[----:B------:R-:W-:Y:S01]  /*0c90*/  UMOV UR9, 0x40000040 ;  /* 0x4000004000097882 */ /* 0x000fe20000000000 */
[----:B------:R-:W-:Y:S01]  /*0ca0*/  LEA R67, R6, UR4, 0x1 ;  /* 0x0000000406437c11 */ /* 0x000fe2000f8e08ff */
[----:B------:R-:W-:Y:S01]  /*0cb0*/  USHF.R.U32.HI UR8, URZ, 0x4, UR8 ;  /* 0x000000043f087899 */ /* 0x000fe20008011608 */
[----:B------:R-:W-:Y:S01]  /*0cc0*/  LEA R71, R18, UR4, 0x1 ;  /* 0x0000000412477c11 */ /* 0x000fe2000f8e08ff */
[----:B------:R-:W-:Y:S01]  /*0cd0*/  UMOV UR11, UR9 ;  /* 0x00000009000b7c82 */ /* 0x000fe20008000000 */
[----:B------:R-:W-:Y:S01]  /*0ce0*/  IMAD.X R57, R73, 0x1, R13, P2 ;  /* 0x0000000149397824 */ /* 0x000fe200010e060d */
[----:B------:R-:W-:Y:S01]  /*0cf0*/  USGXT.U32 UR8, UR8, 0xe ;  /* 0x0000000e0808789a */ /* 0x000fe20008000000 */
[----:B------:R-:W-:-:S03]  /*0d00*/  IADD3 R58, P2, R59, R4, RZ ;  /* 0x000000043b3a7210 */ /* 0x000fc60007f5e0ff */
[----:B------:R-:W-:Y:S02]  /*0d10*/  ULOP3.LUT UR8, UR8, 0x2000000, URZ, 0xfc, !UPT ;  /* 0x0200000008087892 */ /* 0x000fe4000f8efc3f */
[----:B------:R-:W-:Y:S01]  /*0d20*/  IMAD.X R59, R73, 0x1, R5, P2 ;  /* 0x00000001493b7824 */ /* 0x000fe200010e0605 */
[----:B------:R-:W-:Y:S01]  /*0d30*/  PLOP3.LUT P2, PT, PT, PT, UP0, 0x80, 0x0 ;  /* 0x000000000000781c */ /* 0x000fe20003f4f008 */
[----:B------:R-:W-:-:S03]  /*0d40*/  UPLOP3.LUT UP0, UPT, UPT, UPT, UPT, 0x40, 0x0 ;  /* 0x000000000000789c */ /* 0x000fc60003f0e870 */
[----:B------:R-:W-:Y:S02]  /*0d50*/  UMOV UR10, UR8 ;  /* 0x00000008000a7c82 */ /* 0x000fe40008000000 */
[----:B------:R-:W-:Y:S01]  /*0d60*/  HGMMA.64x64x16.F32.BF16 R24, gdesc[UR8], R24 ;  /* 0x00e00000081879f0 */ /* 0x000fe20008701818 */
[----:B------:R-:W-:Y:S01]  /*0d70*/  UIADD3 UR8, UR17, 0x40, URZ ;  /* 0x0000004011087890 */ /* 0x000fe2000fffe03f */
[----:B------:R-:W-:Y:S01]  /*0d80*/  UMOV UR9, 0x40000040 ;  /* 0x4000004000097882 */ /* 0x000fe20000000000 */
[----:B------:R-:W-:Y:S02]  /*0d90*/  UIADD3 UR17, UR17, 0x60, URZ ;  /* 0x0000006011117890 */ /* 0x000fe4000fffe03f */
[----:B------:R-:W-:Y:S01]  /*0da0*/  USHF.R.U32.HI UR8, URZ, 0x4, UR8 ;  /* 0x000000043f087899 */ /* 0x000fe20008011608 */
[----:B------:R-:W-:-:S03]  /*0db0*/  UMOV UR11, UR9 ;  /* 0x00000009000b7c82 */ /* 0x000fc60008000000 */
[----:B------:R-:W-:-:S04]  /*0dc0*/  USGXT.U32 UR8, UR8, 0xe ;  /* 0x0000000e0808789a */ /* 0x000fc80008000000 */
[----:B------:R-:W-:-:S07]  /*0dd0*/  ULOP3.LUT UR8, UR8, 0x2000000, URZ, 0xfc, !UPT ;  /* 0x0200000008087892 */ /* 0x000fce000f8efc3f */
[----:B------:R-:W-:Y:S02]  /*0de0*/  UMOV UR10, UR8 ;  /* 0x00000008000a7c82 */ /* 0x000fe40008000000 */
[----:B------:R-:W-:Y:S01]  /*0df0*/  HGMMA.64x64x16.F32.BF16 R24, gdesc[UR8], R24 ;  /* 0x00e00000081879f0 */ /* 0x000fe20008701818 */
[----:B------:R-:W-:Y:S01]  /*0e00*/  USHF.R.U32.HI UR8, URZ, 0x4, UR17 ;  /* 0x000000043f087899 */ /* 0x000fe20008011611 */
[----:B------:R-:W-:-:S03]  /*0e10*/  UMOV UR9, 0x40000040 ;  /* 0x4000004000097882 */ /* 0x000fc60000000000 */
[----:B------:R-:W-:Y:S01]  /*0e20*/  USGXT.U32 UR8, UR8, 0xe ;  /* 0x0000000e0808789a */ /* 0x000fe20008000000 */
[----:B------:R-:W-:-:S03]  /*0e30*/  UMOV UR11, UR9 ;  /* 0x00000009000b7c82 */ /* 0x000fc60008000000 */
[----:B------:R-:W-:-:S07]  /*0e40*/  ULOP3.LUT UR8, UR8, 0x2000000, URZ, 0xfc, !UPT ;  /* 0x0200000008087892 */ /* 0x000fce000f8efc3f */
[----:B------:R-:W-:Y:S02]  /*0e50*/  UMOV UR10, UR8 ;  /* 0x00000008000a7c82 */ /* 0x000fe40008000000 */
[----:B------:R-:W-:Y:S03]  /*0e60*/  HGMMA.64x64x16.F32.BF16 R24, gdesc[UR8], R24, gsb0 ;  /* 0x00e00000081879f0 */ /* 0x000fe60008001818 */
[----:B------:R-:W-:Y:S02]  /*0e70*/  WARPGROUP.DEPBAR.LE gsb0, 0x1 ;  /* 0x00008000000079c5 */ /* 0x000fe40000010100 */
[----:B------:R-:W-:Y:S06]  /*0e80*/  BAR.SYNC.DEFER_BLOCKING 0x0 ;  /* 0x0000000000007b1d */ /* 0x000fec0000010000 */
[----:B------:R-:W-:Y:S01]  /*0e90*/  @!PT LDS RZ, [RZ] ;  /* 0x00000000fffff984 */ /* 0x000fe20000000800 */
[----:B------:R-:W-:Y:S01]  /*0ea0*/  @!PT LDS RZ, [RZ] ;  /* 0x00000000fffff984 */ /* 0x000fe20000000800 */
[----:B------:R-:W-:Y:S01]  /*0eb0*/  @!PT LDS RZ, [RZ] ;  /* 0x00000000fffff984 */ /* 0x000fe20000000800 */
[----:B------:R1:W-:Y:S04]  /*0ec0*/  LDGSTS.E.BYPASS.128 [R65], desc[UR18][R20.64+0x180], !PT ;  /* 0x0000018014417fae */ /* 0x0003e8000f901c52 */
[----:B------:R2:W-:Y:S04]  /*0ed0*/  LDGSTS.E.BYPASS.128 [R67], desc[UR18][R22.64+0x180], !PT ;  /* 0x0000018016437fae */ /* 0x0005e8000f901c52 */
[----:B------:R2:W-:Y:S01]  /*0ee0*/  LDGSTS.E.BYPASS.128 [R71], desc[UR18][R56.64+0x180], !PT ;  /* 0x0000018038477fae */ /* 0x0005e2000f901c52 */
[----:B-1----:R-:W-:Y:S01]  /*0ef0*/  LEA R21, R19, UR4, 0x1 ;  /* 0x0000000413157c11 */ /* 0x002fe2000f8e08ff */
[----:B------:R-:W-:-:S04]  /*0f00*/  UMOV UR4, 0x40 ;  /* 0x0000004000047882 */ /* 0x000fc80000000000 */
[----:B------:R2:W-:Y:S04]  /*0f10*/  LDGSTS.E.BYPASS.128 [R21], desc[UR18][R58.64+0x180], !PT ;  /* 0x000001803a157fae */ /* 0x0005e8000f901c52 */
[----:B------:R-:W0:Y:S01]  /*0f20*/  LDGDEPBAR ;  /* 0x00000000000079af */ /* 0x000e220000000000 */
[----:B------:R-:W-:Y:S05]  /*0f30*/  @P2 BRA `(.L_x_0) ;  /* 0xfffffff800e02947 */ /* 0x000fea000383ffff */
[----:B------:R-:W-:Y:S01]  /*0f40*/  IMAD.SHL.U32 R0, R2, 0x2, RZ ;  /* 0x0000000202007824 */ /* 0x000fe200078e00ff */
[----:B------:R-:W-:Y:S01]  /*0f50*/  ULDC.64 UR4, c[0x0][0x218] ;  /* 0x0000860000047ab9 */ /* 0x000fe20000000a00 */
[----:B------:R-:W-:Y:S01]  /*0f60*/  IMAD.U32 R3, RZ, RZ, UR6 ;  /* 0x00000006ff037e24 */ /* 0x000fe2000f8e00ff */
[----:B------:R-:W-:Y:S01]  /*0f70*/  ULEA UR4, UP0, UR12, UR4, 0x2 ;  /* 0x000000040c047291 */ /* 0x000fe2000f80103f */
[----:B------:R-:W-:Y:S01]  /*0f80*/  IMAD.U32 R4, RZ, RZ, UR23 ;  /* 0x00000017ff047e24 */ /* 0x000fe2000f8e00ff */
[----:B------:R-:W-:Y:S01]  /*0f90*/  LOP3.LUT R0, R0, 0x6, RZ, 0xc0, !PT ;  /* 0x0000000600007812 */ /* 0x000fe200078ec0ff */
[----:B------:R-:W-:Y:S01]  /*0fa0*/  IMAD.U32 R13, RZ, RZ, UR6 ;  /* 0x00000006ff0d7e24 */ /* 0x000fe2000f8e00ff */
[----:B------:R-:W-:Y:S01]  /*0fb0*/  ULEA.HI.X UR21, UR12, UR5, UR21, 0x2, UP0 ;  /* 0x000000050c157291 */ /* 0x000fe200080f1415 */
[----:B------:R-:W-:Y:S01]  /*0fc0*/  PLOP3.LUT P3, PT, PT, PT, UP1, 0x80, 0x0 ;  /* 0x000000000000781c */ /* 0x000fe20003f6f018 */
[----:B------:R-:W-:Y:S01]  /*0fd0*/  ULEA UR13, UP0, UR13, UR4, 0x2 ;  /* 0x000000040d0d7291 */ /* 0x000fe2000f80103f */
[----:B------:R-:W-:Y:S01]  /*0fe0*/  LOP3.LUT R3, R3, 0x39, R0, 0xfe, !PT ;  /* 0x0000003903037812 */ /* 0x000fe200078efe00 */
[----:B------:R-:W-:Y:S01]  /*0ff0*/  IMAD.U32 R5, RZ, RZ, UR6 ;  /* 0x00000006ff057e24 */ /* 0x000fe2000f8e00ff */
[----:B------:R-:W-:-:S02]  /*1000*/  WARPGROUP.DEPBAR.LE gsb0, 0x0 ;  /* 0x00008000000079c5 */ /* 0x000fc40000010000 */
[----:B------:R-:W-:Y:S01]  /*1010*/  ISETP.LT.U32.AND P2, PT, R3, UR20, PT ;  /* 0x0000001403007c0c */ /* 0x000fe2000bf41070 */
[----:B------:R-:W-:-:S04]  /*1020*/  DEPBAR.LE SB0, 0x0 ;  /* 0x000080000000791a */ /* 0x000fc80000000000 */
[----:B------:R-:W-:Y:S01]  /*1030*/  ISETP.LT.AND.EX P2, PT, R4, UR22, P3, P2 ;  /* 0x0000001604007c0c */ /* 0x000fe20009f41320 */
[----:B------:R-:W-:Y:S01]  /*1040*/  UIADD3.X UR4, URZ, UR21, URZ, UP0, !UPT ;  /* 0x000000153f047290 */ /* 0x000fe200087fe43f */
[--C-:B------:R-:W-:Y:S01]  /*1050*/  LOP3.LUT R6, R13, 0x31, R0.reuse, 0xfe, !PT ;  /* 0x000000310d067812 */ /* 0x100fe200078efe00 */
[----:B------:R-:W-:Y:S01]  /*1060*/  IMAD.U32 R13, RZ, RZ, UR23 ;  /* 0x00000017ff0d7e24 */ /* 0x000fe2000f8e00ff */
[----:B------:R-:W-:Y:S01]  /*1070*/  LEA R18, P4, R61, UR13, 0x2 ;  /* 0x0000000d3d127c11 */ /* 0x000fe2000f8810ff */
[----:B------:R-:W-:Y:S01]  /*1080*/  IMAD.U32 R12, RZ, RZ, UR23 ;  /* 0x00000017ff0c7e24 */ /* 0x000fe2000f8e00ff */
[----:B------:R-:W-:Y:S01]  /*1090*/  LEA R20, P5, R60, UR13, 0x2 ;  /* 0x0000000d3c147c11 */ /* 0x000fe2000f8a10ff */
[----:B------:R-:W-:Y:S01]  /*10a0*/  IMAD.MOV.U32 R15, RZ, RZ, RZ ;  /* 0x000000ffff0f7224 */ /* 0x000fe200078e00ff */
[----:B------:R-:W-:Y:S02]  /*10b0*/  P2R R70, PR, RZ, 0x4 ;  /* 0x00000004ff467803 */ /* 0x000fe40000000000 */
[----:B------:R-:W-:-:S02]  /*10c0*/  LOP3.LUT R4, R5, 0x38, R0, 0xfe, !PT ;  /* 0x0000003805047812 */ /* 0x000fc400078efe00 */
[----:B------:R-:W-:Y:S02]  /*10d0*/  PLOP3.LUT P2, PT, PT, PT, UP1, 0x80, 0x0 ;  /* 0x000000000000781c */ /* 0x000fe40003f4f018 */
[----:B------:R-:W-:Y:S02]  /*10e0*/  ISETP.LT.U32.AND P3, PT, R6, UR20, PT ;  /* 0x0000001406007c0c */ /* 0x000fe4000bf61070 */
[----:B------:R-:W-:Y:S02]  /*10f0*/  LEA.HI.X R19, R61, UR4, R62, 0x2, P4 ;  /* 0x000000043d137c11 */ /* 0x000fe4000a0f143e */
[----:B--2---:R-:W-:Y:S01]  /*1100*/  LEA.HI.X R21, R60, UR4, R63, 0x2, P5 ;  /* 0x000000043c157c11 */ /* 0x004fe2000a8f143f */
[----:B------:R-:W-:Y:S01]  /*1110*/  BAR.SYNC.DEFER_BLOCKING 0x0 ;  /* 0x0000000000007b1d */ /* 0x000fe20000010000 */
[----:B------:R-:W-:Y:S02]  /*1120*/  PLOP3.LUT P5, PT, PT, PT, UP1, 0x80, 0x0 ;  /* 0x000000000000781c */ /* 0x000fe40003faf018 */
[----:B------:R-:W-:-:S02]  /*1130*/  ISETP.LT.U32.AND P4, PT, R4, UR20, PT ;  /* 0x0000001404007c0c */ /* 0x000fc4000bf81070 */
[----:B------:R-:W-:Y:S02]  /*1140*/  ISETP.LT.AND.EX P2, PT, R13, UR22, P2, P3 ;  /* 0x000000160d007c0c */ /* 0x000fe40009741330 */
[----:B------:R-:W-:Y:S02]  /*1150*/  LOP3.LUT R5, R5, 0x30, R0, 0xfe, !PT ;  /* 0x0000003005057812 */ /* 0x000fe400078efe00 */
[----:B------:R-:W-:Y:S02]  /*1160*/  ISETP.LT.AND.EX P4, PT, R12, UR22, P5, P4 ;  /* 0x000000160c007c0c */ /* 0x000fe4000af81340 */
[----:B------:R-:W-:Y:S02]  /*1170*/  P2R R12, PR, RZ, 0x4 ;  /* 0x00000004ff0c7803 */ /* 0x000fe40000000000 */
[----:B------:R-:W-:Y:S02]  /*1180*/  PLOP3.LUT P3, PT, PT, PT, UP1, 0x80, 0x0 ;  /* 0x000000000000781c */ /* 0x000fe40003f6f018 */
[----:B------:R-:W-:Y:S01]  /*1190*/  ISETP.LT.U32.AND P2, PT, R5, UR20, PT ;  /* 0x0000001405007c0c */ /* 0x000fe2000bf41070 */
[----:B------:R-:W-:-:S02]  /*11a0*/  IMAD.U32 R17, RZ, RZ, UR6 ;  /* 0x00000006ff117e24 */ /* 0x000fc4000f8e00ff */
[----:B------:R-:W-:Y:S01]  /*11b0*/  IMAD.U32 R57, RZ, RZ, UR6 ;  /* 0x00000006ff397e24 */ /* 0x000fe2000f8e00ff */
[----:B------:R-:W-:Y:S01]  /*11c0*/  ISETP.LT.AND.EX P2, PT, R13, UR22, P3, P2 ;  /* 0x000000160d007c0c */ /* 0x000fe20009f41320 */
[----:B------:R-:W-:Y:S01]  /*11d0*/  IMAD.MOV.U32 R13, RZ, RZ, RZ ;  /* 0x000000ffff0d7224 */ /* 0x000fe200078e00ff */
[--C-:B------:R-:W-:Y:S02]  /*11e0*/  LOP3.LUT R16, R17, 0x29, R0.reuse, 0xfe, !PT ;  /* 0x0000002911107812 */ /* 0x100fe400078efe00 */
[----:B------:R-:W-:Y:S01]  /*11f0*/  LOP3.LUT R57, R57, 0x1, R0, 0xfe, !PT ;  /* 0x0000000139397812 */ /* 0x000fe200078efe00 */
[----:B------:R-:W2:Y:S01]  /*1200*/  @P1 LDG.E R15, desc[UR18][R20.64] ;  /* 0x00000012140f1981 */ /* 0x000ea2000c1e1900 */
[----:B------:R-:W-:Y:S01]  /*1210*/  IMAD.U32 R17, RZ, RZ, UR23 ;  /* 0x00000017ff117e24 */ /* 0x000fe2000f8e00ff */
[----:B------:R-:W-:Y:S01]  /*1220*/  PLOP3.LUT P1, PT, PT, PT, UP1, 0x80, 0x0 ;  /* 0x000000000000781c */ /* 0x000fe20003f2f018 */
[----:B------:R-:W-:Y:S01]  /*1230*/  IMAD.U32 R22, RZ, RZ, UR6 ;  /* 0x00000006ff167e24 */ /* 0x000fe2000f8e00ff */
[----:B------:R1:W3:Y:S01]  /*1240*/  @P0 LDG.E R13, desc[UR18][R18.64] ;  /* 0x00000012120d0981 */ /* 0x0002e2000c1e1900 */
[----:B------:R-:W-:-:S02]  /*1250*/  ISETP.LT.U32.AND P0, PT, R16, UR20, PT ;  /* 0x0000001410007c0c */ /* 0x000fc4000bf01070 */
[----:B------:R-:W-:Y:S02]  /*1260*/  ISETP.GE.AND P5, PT, R57, UR20, PT ;  /* 0x0000001439007c0c */ /* 0x000fe4000bfa6270 */
[----:B------:R-:W-:Y:S02]  /*1270*/  ISETP.LT.AND.EX P1, PT, R17, UR22, P1, P0 ;  /* 0x0000001611007c0c */ /* 0x000fe40008f21300 */
[----:B------:R-:W-:Y:S01]  /*1280*/  ISETP.GT.AND P0, PT, R22, -0x1, !P5 ;  /* 0xffffffff1600780c */ /* 0x000fe20006f04270 */
[----:B------:R-:W-:Y:S01]  /*1290*/  IMAD.U32 R52, RZ, RZ, UR13 ;  /* 0x0000000dff347e24 */ /* 0x000fe2000f8e00ff */
[----:B------:R-:W-:Y:S01]  /*12a0*/  LOP3.LUT R59, R0, UR6, RZ, 0xfc, !PT ;  /* 0x00000006003b7c12 */ /* 0x000fe2000f8efcff */
[----:B------:R-:W-:Y:S01]  /*12b0*/  IMAD.U32 R53, RZ, RZ, UR4 ;  /* 0x00000004ff357e24 */ /* 0x000fe2000f8e00ff */
[----:B------:R-:W-:Y:S01]  /*12c0*/  P2R R67, PR, RZ, 0x10 ;  /* 0x00000010ff437803 */ /* 0x000fe20000000000 */
[----:B-1----:R-:W-:Y:S01]  /*12d0*/  IMAD.MOV.U32 R18, RZ, RZ, RZ ;  /* 0x000000ffff127224 */ /* 0x002fe200078e00ff */
[----:B------:R-:W-:Y:S01]  /*12e0*/  P2R R14, PR, RZ, 0x4 ;  /* 0x00000004ff0e7803 */ /* 0x000fe20000000000 */
[----:B------:R-:W-:Y:S01]  /*12f0*/  IMAD.WIDE R56, R57, 0x80, R52 ;  /* 0x0000008039387825 */ /* 0x000fe200078e0234 */
[----:B------:R-:W-:-:S03]  /*1300*/  ISETP.GE.AND P4, PT, R59, UR20, PT ;  /* 0x000000143b007c0c */ /* 0x000fc6000bf86270 */
[----:B------:R-:W-:Y:S02]  /*1310*/  IMAD.U32 R19, RZ, RZ, UR6 ;  /* 0x00000006ff137e24 */ /* 0x000fe4000f8e00ff */
[----:B------:R1:W4:Y:S03]  /*1320*/  @P0 LDG.E R18, desc[UR18][R56.64] ;  /* 0x0000001238120981 */ /* 0x000326000c1e1900 */
[----:B------:R-:W-:Y:S01]  /*1330*/  ISETP.GT.AND P0, PT, R19, -0x1, !P4 ;  /* 0xffffffff1300780c */ /* 0x000fe20006704270 */
[----:B------:R-:W-:Y:S02]  /*1340*/  IMAD.MOV.U32 R20, RZ, RZ, RZ ;  /* 0x000000ffff147224 */ /* 0x000fe400078e00ff */
[----:B------:R-:W-:-:S10]  /*1350*/  IMAD.WIDE R58, R59, 0x80, R52 ;  /* 0x000000803b3a7825 */ /* 0x000fd400078e0234 */
[----:B------:R1:W3:Y:S01]  /*1360*/  @P0 LDG.E R20, desc[UR18][R58.64] ;  /* 0x000000123a140981 */ /* 0x0002e2000c1e1900 */
[----:B------:R-:W-:Y:S02]  /*1370*/  IMAD.U32 R19, RZ, RZ, UR6 ;  /* 0x00000006ff137e24 */ /* 0x000fe4000f8e00ff */
[----:B------:R-:W-:-:S03]  /*1380*/  IMAD.U32 R21, RZ, RZ, UR6 ;  /* 0x00000006ff157e24 */ /* 0x000fc6000f8e00ff */
[----:B------:R-:W-:-:S04]  /*1390*/  LOP3.LUT R19, R19, 0x18, R0, 0xfe, !PT ;  /* 0x0000001813137812 */ /* 0x000fc800078efe00 */
[----:B------:R-:W-:-:S04]  /*13a0*/  ISETP.GE.AND P2, PT, R19, UR20, PT ;  /* 0x0000001413007c0c */ /* 0x000fc8000bf46270 */
[----:B------:R-:W-:Y:S01]  /*13b0*/  ISETP.GT.AND P0, PT, R21, -0x1, !P2 ;  /* 0xffffffff1500780c */ /* 0x000fe20005704270 */
[----:B------:R-:W-:Y:S02]  /*13c0*/  IMAD.U32 R21, RZ, RZ, UR6 ;  /* 0x00000006ff157e24 */ /* 0x000fe4000f8e00ff */
[----:B------:R-:W-:-:S03]  /*13d0*/  IMAD.MOV.U32 R22, RZ, RZ, RZ ;  /* 0x000000ffff167224 */ /* 0x000fc600078e00ff */
[----:B------:R-:W-:Y:S01]  /*13e0*/  LOP3.LUT R21, R21, 0x11, R0, 0xfe, !PT ;  /* 0x0000001115157812 */ /* 0x000fe200078efe00 */
[----:B-1----:R-:W-:Y:S01]  /*13f0*/  IMAD.WIDE R56, R19, 0x80, R52 ;  /* 0x0000008013387825 */ /* 0x002fe200078e0234 */
[----:B------:R-:W-:Y:S02]  /*1400*/  P2R R17, PR, RZ, 0x2 ;  /* 0x00000002ff117803 */ /* 0x000fe40000000000 */
[----:B------:R-:W-:Y:S01]  /*1410*/  ISETP.GE.AND P1, PT, R21, UR20, PT ;  /* 0x0000001415007c0c */ /* 0x000fe2000bf26270 */
[----:B------:R-:W-:Y:S02]  /*1420*/  IMAD.U32 R23, RZ, RZ, UR6 ;  /* 0x00000006ff177e24 */ /* 0x000fe4000f8e00ff */
[----:B------:R1:W4:Y:S03]  /*1430*/  @P0 LDG.E R22, desc[UR18][R56.64] ;  /* 0x0000001238160981 */ /* 0x000326000c1e1900 */
[----:B------:R-:W-:Y:S01]  /*1440*/  ISETP.GT.AND P0, PT, R23, -0x1, !P1 ;  /* 0xffffffff1700780c */ /* 0x000fe20004f04270 */
[----:B------:R-:W-:-:S02]  /*1450*/  IMAD.U32 R23, RZ, RZ, UR6 ;  /* 0x00000006ff177e24 */ /* 0x000fc4000f8e00ff */
[----:B------:R-:W-:-:S03]  /*1460*/  IMAD.MOV.U32 R60, RZ, RZ, RZ ;  /* 0x000000ffff3c7224 */ /* 0x000fc600078e00ff */
[----:B------:R-:W-:Y:S01]  /*1470*/  LOP3.LUT R23, R23, 0x10, R0, 0xfe, !PT ;  /* 0x0000001017177812 */ /* 0x000fe200078efe00 */
[----:B------:R-:W-:-:S03]  /*1480*/  IMAD.WIDE R58, R21, 0x80, R52 ;  /* 0x00000080153a7825 */ /* 0x000fc600078e0234 */
[----:B------:R-:W-:Y:S01]  /*1490*/  ISETP.GE.AND P1, PT, R23, UR20, PT ;  /* 0x0000001417007c0c */ /* 0x000fe2000bf26270 */
[----:B------:R-:W-:Y:S02]  /*14a0*/  IMAD.U32 R61, RZ, RZ, UR6 ;  /* 0x00000006ff3d7e24 */ /* 0x000fe4000f8e00ff */
[----:B------:R1:W4:Y:S03]  /*14b0*/  @P0 LDG.E R60, desc[UR18][R58.64] ;  /* 0x000000123a3c0981 */ /* 0x000326000c1e1900 */
[----:B------:R-:W-:Y:S01]  /*14c0*/  ISETP.GT.AND P0, PT, R61, -0x1, !P1 ;  /* 0xffffffff3d00780c */ /* 0x000fe20004f04270 */
[----:B------:R-:W-:Y:S02]  /*14d0*/  IMAD.U32 R61, RZ, RZ, UR6 ;  /* 0x00000006ff3d7e24 */ /* 0x000fe4000f8e00ff */
[----:B------:R-:W-:Y:S02]  /*14e0*/  IMAD.MOV.U32 R62, RZ, RZ, RZ ;  /* 0x000000ffff3e7224 */ /* 0x000fe400078e00ff */
[----:B-1----:R-:W-:Y:S01]  /*14f0*/  IMAD.WIDE R56, R23, 0x80, R52 ;  /* 0x0000008017387825 */ /* 0x002fe200078e0234 */
[----:B------:R-:W-:-:S03]  /*1500*/  LOP3.LUT R61, R61, 0x28, R0, 0xfe, !PT ;  /* 0x000000283d3d7812 */ /* 0x000fc600078efe00 */
[----:B------:R-:W-:Y:S01]  /*1510*/  IMAD.U32 R63, RZ, RZ, UR6 ;  /* 0x00000006ff3f7e24 */ /* 0x000fe2000f8e00ff */
[----:B------:R-:W-:Y:S01]  /*1520*/  ISETP.LT.U32.AND P1, PT, R61, UR20, PT ;  /* 0x000000143d007c0c */ /* 0x000fe2000bf21070 */
[----:B------:R-:W-:Y:S02]  /*1530*/  IMAD.U32 R58, RZ, RZ, UR23 ;  /* 0x00000017ff3a7e24 */ /* 0x000fe4000f8e00ff */
[----:B------:R1:W4:Y:S01]  /*1540*/  @P0 LDG.E R62, desc[UR18][R56.64] ;  /* 0x00000012383e0981 */ /* 0x000322000c1e1900 */
[----:B------:R-:W-:Y:S02]  /*1550*/  PLOP3.LUT P0, PT, PT, PT, UP1, 0x80, 0x0 ;  /* 0x000000000000781c */ /* 0x000fe40003f0f018 */
[----:B------:R-:W-:Y:S02]  /*1560*/  LOP3.LUT R63, R63, 0x21, R0, 0xfe, !PT ;  /* 0x000000213f3f7812 */ /* 0x000fe400078efe00 */
[----:B------:R-:W-:Y:S02]  /*1570*/  P2R R65, PR, RZ, 0x20 ;  /* 0x00000020ff417803 */ /* 0x000fe40000000000 */
[----:B------:R-:W-:Y:S01]  /*1580*/  ISETP.LT.AND.EX P5, PT, R58, UR22, P0, P1 ;  /* 0x000000163a007c0c */ /* 0x000fe200087a1310 */
[----:B-1----:R-:W-:Y:S01]  /*1590*/  IMAD.U32 R57, RZ, RZ, UR6 ;  /* 0x00000006ff397e24 */ /* 0x002fe2000f8e00ff */
[----:B------:R-:W-:Y:S01]  /*15a0*/  PLOP3.LUT P0, PT, PT, PT, UP1, 0x80, 0x0 ;  /* 0x000000000000781c */ /* 0x000fe20003f0f018 */
[----:B------:R-:W-:Y:S01]  /*15b0*/  IMAD.U32 R58, RZ, RZ, UR23 ;  /* 0x00000017ff3a7e24 */ /* 0x000fe2000f8e00ff */
[----:B------:R-:W-:-:S02]  /*15c0*/  ISETP.LT.U32.AND P1, PT, R63, UR20, PT ;  /* 0x000000143f007c0c */ /* 0x000fc4000bf21070 */
[--C-:B------:R-:W-:Y:S01]  /*15d0*/  LOP3.LUT R64, R57, 0x20, R0.reuse, 0xfe, !PT ;  /* 0x0000002039407812 */ /* 0x100fe200078efe00 */
[----:B------:R-:W-:Y:S01]  /*15e0*/  IMAD.U32 R57, RZ, RZ, UR6 ;  /* 0x00000006ff397e24 */ /* 0x000fe2000f8e00ff */
[----:B------:R-:W-:Y:S01]  /*15f0*/  ISETP.LT.AND.EX P0, PT, R58, UR22, P0, P1 ;  /* 0x000000163a007c0c */ /* 0x000fe20008701310 */
[----:B------:R-:W-:Y:S01]  /*1600*/  IMAD.U32 R56, RZ, RZ, UR23 ;  /* 0x00000017ff387e24 */ /* 0x000fe2000f8e00ff */
[----:B------:R-:W-:Y:S02]  /*1610*/  PLOP3.LUT P1, PT, PT, PT, UP1, 0x80, 0x0 ;  /* 0x000000000000781c */ /* 0x000fe40003f2f018 */
[----:B------:R-:W-:Y:S02]  /*1620*/  ISETP.LT.U32.AND P2, PT, R64, UR20, PT ;  /* 0x0000001440007c0c */ /* 0x000fe4000bf41070 */
[----:B------:R-:W-:Y:S02]  /*1630*/  LOP3.LUT R57, R57, 0x9, R0, 0xfe, !PT ;  /* 0x0000000939397812 */ /* 0x000fe400078efe00 */
[----:B------:R-:W-:Y:S01]  /*1640*/  ISETP.LT.AND.EX P1, PT, R56, UR22, P1, P2 ;  /* 0x0000001638007c0c */ /* 0x000fe20008f21320 */
[----:B------:R-:W-:Y:S01]  /*1650*/  IMAD.U32 R56, RZ, RZ, UR6 ;  /* 0x00000006ff387e24 */ /* 0x000fe2000f8e00ff */
[----:B------:R-:W-:-:S04]  /*1660*/  ISETP.GE.AND P3, PT, R57, UR20, PT ;  /* 0x0000001439007c0c */ /* 0x000fc8000bf66270 */
[----:B------:R-:W-:Y:S01]  /*1670*/  ISETP.GT.AND P2, PT, R56, -0x1, !P3 ;  /* 0xffffffff3800780c */ /* 0x000fe20005f44270 */
[----:B------:R-:W-:Y:S02]  /*1680*/  IMAD.MOV.U32 R66, RZ, RZ, RZ ;  /* 0x000000ffff427224 */ /* 0x000fe400078e00ff */
[----:B------:R-:W-:-:S10]  /*1690*/  IMAD.WIDE R56, R57, 0x80, R52 ;  /* 0x0000008039387825 */ /* 0x000fd400078e0234 */
[----:B------:R1:W4:Y:S01]  /*16a0*/  @P2 LDG.E R66, desc[UR18][R56.64] ;  /* 0x0000001238422981 */ /* 0x000322000c1e1900 */
[----:B------:R-:W-:Y:S02]  /*16b0*/  IMAD.U32 R59, RZ, RZ, UR6 ;  /* 0x00000006ff3b7e24 */ /* 0x000fe4000f8e00ff */
[----:B------:R-:W-:-:S03]  /*16c0*/  IMAD.U32 R58, RZ, RZ, UR6 ;  /* 0x00000006ff3a7e24 */ /* 0x000fc6000f8e00ff */
[----:B------:R-:W-:-:S04]  /*16d0*/  LOP3.LUT R59, R59, 0x8, R0, 0xfe, !PT ;  /* 0x000000083b3b7812 */ /* 0x000fc800078efe00 */
[----:B------:R-:W-:-:S04]  /*16e0*/  ISETP.GE.AND P2, PT, R59, UR20, PT ;  /* 0x000000143b007c0c */ /* 0x000fc8000bf46270 */
[----:B------:R-:W-:Y:S01]  /*16f0*/  ISETP.GT.AND P6, PT, R58, -0x1, !P2 ;  /* 0xffffffff3a00780c */ /* 0x000fe200057c4270 */
[----:B------:R-:W-:Y:S02]  /*1700*/  IMAD.U32 R71, RZ, RZ, UR6 ;  /* 0x00000006ff477e24 */ /* 0x000fe4000f8e00ff */
[----:B------:R-:W-:Y:S02]  /*1710*/  IMAD.MOV.U32 R68, RZ, RZ, RZ ;  /* 0x000000ffff447224 */ /* 0x000fe400078e00ff */
[----:B------:R-:W-:Y:S01]  /*1720*/  IMAD.WIDE R58, R59, 0x80, R52 ;  /* 0x000000803b3a7825 */ /* 0x000fe200078e0234 */
[----:B------:R-:W-:-:S03]  /*1730*/  LOP3.LUT R71, R71, 0x19, R0, 0xfe, !PT ;  /* 0x0000001947477812 */ /* 0x000fc600078efe00 */
[----:B-1----:R-:W-:-:S04]  /*1740*/  IMAD.U32 R56, RZ, RZ, UR6 ;  /* 0x00000006ff387e24 */ /* 0x002fc8000f8e00ff */
[----:B------:R1:W4:Y:S01]  /*1750*/  @P6 LDG.E R68, desc[UR18][R58.64] ;  /* 0x000000123a446981 */ /* 0x000322000c1e1900 */
[----:B------:R-:W-:-:S04]  /*1760*/  ISETP.GE.AND P6, PT, R71, UR20, PT ;  /* 0x0000001447007c0c */ /* 0x000fc8000bfc6270 */
[----:B------:R-:W-:Y:S01]  /*1770*/  ISETP.GT.AND P6, PT, R56, -0x1, !P6 ;  /* 0xffffffff3800780c */ /* 0x000fe200077c4270 */
[----:B------:R-:W-:Y:S02]  /*1780*/  IMAD.MOV.U32 R72, RZ, RZ, RZ ;  /* 0x000000ffff487224 */ /* 0x000fe400078e00ff */
[----:B------:R-:W-:-:S04]  /*1790*/  IMAD.WIDE R52, R71, 0x80, R52 ;  /* 0x0000008047347825 */ /* 0x000fc800078e0234 */
[----:B------:R-:W-:-:S06]  /*17a0*/  IMAD.U32 R57, RZ, RZ, UR23 ;  /* 0x00000017ff397e24 */ /* 0x000fcc000f8e00ff */
[----:B------:R1:W4:Y:S01]  /*17b0*/  @P6 LDG.E R72, desc[UR18][R52.64] ;  /* 0x0000001234486981 */ /* 0x000322000c1e1900 */
[----:B------:R-:W-:-:S04]  /*17c0*/  LEA R56, P6, R64, UR13, 0x7 ;  /* 0x0000000d40387c11 */ /* 0x000fc8000f8c38ff */
[----:B------:R-:W-:Y:S02]  /*17d0*/  LEA.HI.X R57, R64, UR4, R57, 0x7, P6 ;  /* 0x0000000440397c11 */ /* 0x000fe4000b0f3c39 */
[----:B------:R-:W-:Y:S01]  /*17e0*/  ISETP.NE.AND P6, PT, R70, RZ, PT ;  /* 0x000000ff4600720c */ /* 0x000fe20003fc5270 */
[----:B------:R-:W-:Y:S02]  /*17f0*/  IMAD.MOV.U32 R70, RZ, RZ, RZ ;  /* 0x000000ffff467224 */ /* 0x000fe400078e00ff */
[----:B------:R-:W-:-:S04]  /*1800*/  IMAD.U32 R74, RZ, RZ, UR23 ;  /* 0x00000017ff4a7e24 */ /* 0x000fc8000f8e00ff */
[----:B------:R1:W4:Y:S02]  /*1810*/  @P1 LDG.E R70, desc[UR18][R56.64] ;  /* 0x0000001238461981 */ /* 0x000324000c1e1900 */
[----:B-1----:R-:W-:Y:S01]  /*1820*/  LEA R58, P1, R63, UR13, 0x7 ;  /* 0x0000000d3f3a7c11 */ /* 0x002fe2000f8238ff */
[----:B------:R-:W-:-:S03]  /*1830*/  IMAD.U32 R76, RZ, RZ, UR23 ;  /* 0x00000017ff4c7e24 */ /* 0x000fc6000f8e00ff */
[----:B------:R-:W-:Y:S02]  /*1840*/  LEA.HI.X R59, R63, UR4, R74, 0x7, P1 ;  /* 0x000000043f3b7c11 */ /* 0x000fe400088f3c4a */
[----:B------:R-:W-:Y:S01]  /*1850*/  LEA R52, P1, R61, UR13, 0x7 ;  /* 0x0000000d3d347c11 */ /* 0x000fe2000f8238ff */
[----:B------:R-:W-:-:S03]  /*1860*/  IMAD.U32 R57, RZ, RZ, UR23 ;  /* 0x00000017ff397e24 */ /* 0x000fc6000f8e00ff */
[----:B------:R-:W-:Y:S02]  /*1870*/  LEA.HI.X R53, R61, UR4, R76, 0x7, P1 ;  /* 0x000000043d357c11 */ /* 0x000fe400088f3c4c */
[----:B------:R-:W-:-:S04]  /*1880*/  LEA R56, P1, R16, UR13, 0x7 ;  /* 0x0000000d10387c11 */ /* 0x000fc8000f8238ff */
[----:B------:R-:W-:Y:S02]  /*1890*/  LEA.HI.X R57, R16, UR4, R57, 0x7, P1 ;  /* 0x0000000410397c11 */ /* 0x000fe400088f3c39 */
[----:B------:R-:W-:Y:S01]  /*18a0*/  ISETP.NE.AND P1, PT, R17, RZ, PT ;  /* 0x000000ff1100720c */ /* 0x000fe20003f25270 */
[----:B------:R-:W-:Y:S02]  /*18b0*/  IMAD.MOV.U32 R74, RZ, RZ, RZ ;  /* 0x000000ffff4a7224 */ /* 0x000fe400078e00ff */
[----:B------:R-:W-:-:S04]  /*18c0*/  IMAD.MOV.U32 R17, RZ, RZ, RZ ;  /* 0x000000ffff117224 */ /* 0x000fc800078e00ff */
[----:B------:R1:W4:Y:S06]  /*18d0*/  @P0 LDG.E R74, desc[UR18][R58.64] ;  /* 0x000000123a4a0981 */ /* 0x00032c000c1e1900 */
[----:B------:R-:W4:Y:S01]  /*18e0*/  @P1 LDG.E R17, desc[UR18][R56.64] ;  /* 0x0000001238111981 */ /* 0x000f22000c1e1900 */
[----:B-1----:R-:W-:Y:S01]  /*18f0*/  IMAD.U32 R59, RZ, RZ, UR23 ;  /* 0x00000017ff3b7e24 */ /* 0x002fe2000f8e00ff */
[----:B------:R-:W-:-:S04]  /*1900*/  LEA R58, P1, R5, UR13, 0x7 ;  /* 0x0000000d053a7c11 */ /* 0x000fc8000f8238ff */
[----:B------:R-:W-:Y:S02]  /*1910*/  LEA.HI.X R59, R5, UR4, R59, 0x7, P1 ;  /* 0x00000004053b7c11 */ /* 0x000fe400088f3c3b */
[----:B------:R-:W-:Y:S01]  /*1920*/  ISETP.NE.AND P1, PT, R14, RZ, PT ;  /* 0x000000ff0e00720c */ /* 0x000fe20003f25270 */
[----:B------:R-:W-:Y:S02]  /*1930*/  IMAD.MOV.U32 R76, RZ, RZ, RZ ;  /* 0x000000ffff4c7224 */ /* 0x000fe400078e00ff */
[----:B------:R-:W-:-:S04]  /*1940*/  IMAD.MOV.U32 R14, RZ, RZ, RZ ;  /* 0x000000ffff0e7224 */ /* 0x000fc800078e00ff */
[----:B------:R1:W4:Y:S06]  /*1950*/  @P5 LDG.E R76, desc[UR18][R52.64] ;  /* 0x00000012344c5981 */ /* 0x00032c000c1e1900 */
[----:B------:R1:W4:Y:S02]  /*1960*/  @P1 LDG.E R14, desc[UR18][R58.64] ;  /* 0x000000123a0e1981 */ /* 0x000324000c1e1900 */
[----:B-1----:R-:W-:Y:S01]  /*1970*/  IMAD.U32 R53, RZ, RZ, UR23 ;  /* 0x00000017ff357e24 */ /* 0x002fe2000f8e00ff */
[----:B------:R-:W-:-:S04]  /*1980*/  LEA R52, P1, R6, UR13, 0x7 ;  /* 0x0000000d06347c11 */ /* 0x000fc8000f8238ff */
[----:B------:R-:W-:Y:S02]  /*1990*/  LEA.HI.X R53, R6, UR4, R53, 0x7, P1 ;  /* 0x0000000406357c11 */ /* 0x000fe400088f3c35 */
[----:B------:R-:W-:Y:S01]  /*19a0*/  ISETP.NE.AND P1, PT, R12, RZ, PT ;  /* 0x000000ff0c00720c */ /* 0x000fe20003f25270 */
[----:B------:R-:W-:Y:S02]  /*19b0*/  IMAD.MOV.U32 R12, RZ, RZ, RZ ;  /* 0x000000ffff0c7224 */ /* 0x000fe400078e00ff */
[----:B------:R-:W-:Y:S02]  /*19c0*/  IMAD.U32 R57, RZ, RZ, UR23 ;  /* 0x00000017ff397e24 */ /* 0x000fe4000f8e00ff */
[----:B------:R-:W-:-:S08]  /*19d0*/  IMAD.U32 R58, RZ, RZ, UR23 ;  /* 0x00000017ff3a7e24 */ /* 0x000fd0000f8e00ff */
[----:B------:R1:W4:Y:S02]  /*19e0*/  @P1 LDG.E R12, desc[UR18][R52.64] ;  /* 0x00000012340c1981 */ /* 0x000324000c1e1900 */
[----:B-1----:R-:W-:-:S04]  /*19f0*/  LEA R52, P1, R4, UR13, 0x7 ;  /* 0x0000000d04347c11 */ /* 0x002fc8000f8238ff */
[----:B------:R-:W-:Y:S02]  /*1a00*/  LEA.HI.X R53, R4, UR4, R57, 0x7, P1 ;  /* 0x0000000404357c11 */ /* 0x000fe400088f3c39 */
[----:B------:R-:W-:-:S04]  /*1a10*/  LEA R56, P1, R3, UR13, 0x7 ;  /* 0x0000000d03387c11 */ /* 0x000fc8000f8238ff */
[----:B------:R-:W-:Y:S02]  /*1a20*/  LEA.HI.X R57, R3, UR4, R58, 0x7, P1 ;  /* 0x0000000403397c11 */ /* 0x000fe400088f3c3a */
[----:B------:R-:W-:Y:S01]  /*1a30*/  ISETP.GE.AND P0, PT, R69, UR20, PT ;  /* 0x0000001445007c0c */ /* 0x000fe2000bf06270 */
[----:B-----5:R-:W-:Y:S01]  /*1a40*/  IMAD.U32 R10, R10, 0x10000, RZ ;  /* 0x000100000a0a7824 */ /* 0x020fe200078e00ff */
[----:B------:R-:W-:Y:S01]  /*1a50*/  ISETP.NE.AND P5, PT, R65, RZ, PT ;  /* 0x000000ff4100720c */ /* 0x000fe20003fa5270 */
[----:B------:R-:W-:Y:S01]  /*1a60*/  IMAD.U32 R9, R9, 0x10000, RZ ;  /* 0x0001000009097824 */ /* 0x000fe200078e00ff */
[----:B------:R-:W-:Y:S01]  /*1a70*/  P2R R69, PR, RZ, 0x1 ;  /* 0x00000001ff457803 */ /* 0x000fe20000000000 */
[----:B------:R-:W-:Y:S01]  /*1a80*/  USHF.L.U32 UR7, UR7, 0x6, URZ ;  /* 0x0000000607077899 */ /* 0x000fe2000800063f */
[----:B------:R-:W-:Y:S01]  /*1a90*/  ISETP.NE.AND P0, PT, R67, RZ, PT ;  /* 0x000000ff4300720c */ /* 0x000fe20003f05270 */
[----:B---3--:R-:W-:Y:S01]  /*1aa0*/  FADD R59, -R20, R13 ;  /* 0x0000000d143b7221 */ /* 0x008fe20000000100 */
[----:B------:R-:W-:-:S03]  /*1ab0*/  ULDC.64 UR4, c[0x0][0x228] ;  /* 0x00008a0000047ab9 */ /* 0x000fc60000000a00 */
[----:B------:R-:W-:-:S05]  /*1ac0*/  FMUL R59, R59, 1.4426950216293334961 ;  /* 0x3fb8aa3b3b3b7820 */ /* 0x000fca0000400000 */
[----:B------:R-:W-:Y:S01]  /*1ad0*/  FSETP.GEU.AND P1, PT, R59, -126, PT ;  /* 0xc2fc00003b00780b */ /* 0x000fe20003f2e000 */
[----:B------:R-:W-:Y:S02]  /*1ae0*/  IMAD.MOV.U32 R65, RZ, RZ, RZ ;  /* 0x000000ffff417224 */ /* 0x000fe400078e00ff */
[----:B--2---:R-:W-:-:S04]  /*1af0*/  FADD R20, -R20, R15 ;  /* 0x0000000f14147221 */ /* 0x004fc80000000100 */
[----:B------:R1:W2:Y:S06]  /*1b00*/  @P0 LDG.E R65, desc[UR18][R52.64] ;  /* 0x0000001234410981 */ /* 0x0002ac000c1e1900 */
[----:B------:R-:W-:-:S04]  /*1b10*/  @!P1 FMUL R59, R59, 0.5 ;  /* 0x3f0000003b3b9820 */ /* 0x000fc80000400000 */
[----:B------:R-:W3:Y:S01]  /*1b20*/  MUFU.EX2 R67, R59 ;  /* 0x0000003b00437308 */ /* 0x000ee20000000800 */
[----:B-1----:R-:W-:Y:S01]  /*1b30*/  FMUL R53, R20, 1.4426950216293334961 ;  /* 0x3fb8aa3b14357820 */ /* 0x002fe20000400000 */
[----:B------:R-:W-:-:S06]  /*1b40*/  IMAD.MOV.U32 R58, RZ, RZ, RZ ;  /* 0x000000ffff3a7224 */ /* 0x000fcc00078e00ff */
[----:B------:R1:W2:Y:S01]  /*1b50*/  @P6 LDG.E R58, desc[UR18][R56.64] ;  /* 0x00000012383a6981 */ /* 0x0002a2000c1e1900 */
[----:B---3--:R-:W-:Y:S01]  /*1b60*/  @!P1 FMUL R67, R67, R67 ;  /* 0x0000004343439220 */ /* 0x008fe20000400000 */
[----:B------:R-:W-:-:S13]  /*1b70*/  FSETP.GEU.AND P1, PT, R53, -126, PT ;  /* 0xc2fc00003500780b */ /* 0x000fda0003f2e000 */
[----:B------:R-:W-:-:S04]  /*1b80*/  @!P1 FMUL R53, R53, 0.5 ;  /* 0x3f00000035359820 */ /* 0x000fc80000400000 */
[----:B-1----:R-:W1:Y:S01]  /*1b90*/  MUFU.EX2 R57, R53 ;  /* 0x0000003500397308 */ /* 0x002e620000000800 */
[----:B----4-:R-:W-:-:S04]  /*1ba0*/  FADD R20, -R18, R13 ;  /* 0x0000000d12147221 */ /* 0x010fc80000000100 */
[----:B------:R-:W-:Y:S01]  /*1bb0*/  FMUL R20, R20, 1.4426950216293334961 ;  /* 0x3fb8aa3b14147820 */ /* 0x000fe20000400000 */
[----:B-1----:R-:W-:-:S04]  /*1bc0*/  @!P1 FMUL R57, R57, R57 ;  /* 0x0000003939399220 */ /* 0x002fc80000400000 */
[----:B------:R-:W-:-:S13]  /*1bd0*/  FSETP.GEU.AND P1, PT, R20, -126, PT ;  /* 0xc2fc00001400780b */ /* 0x000fda0003f2e000 */
[----:B------:R-:W-:-:S04]  /*1be0*/  @!P1 FMUL R20, R20, 0.5 ;  /* 0x3f00000014149820 */ /* 0x000fc80000400000 */
[----:B------:R-:W1:Y:S01]  /*1bf0*/  MUFU.EX2 R52, R20 ;  /* 0x0000001400347308 */ /* 0x000e620000000800 */
[----:B------:R-:W-:Y:S01]  /*1c00*/  FADD R18, -R18, R15 ;  /* 0x0000000f12127221 */ /* 0x000fe20000000100 */
[----:B-1----:R-:W-:-:S04]  /*1c10*/  @!P1 FMUL R52, R52, R52 ;  /* 0x0000003434349220 */ /* 0x002fc80000400000 */
[----:B------:R-:W-:Y:S01]  /*1c20*/  FMUL R25, R25, R52 ;  /* 0x0000003419197220 */ /* 0x000fe20000400000 */
[----:B------:R-:W-:-:S05]  /*1c30*/  FMUL R52, R18, 1.4426950216293334961 ;  /* 0x3fb8aa3b12347820 */ /* 0x000fca0000400000 */
[----:B------:R-:W-:-:S13]  /*1c40*/  FSETP.GEU.AND P1, PT, R52, -126, PT ;  /* 0xc2fc00003400780b */ /* 0x000fda0003f2e000 */
[----:B------:R-:W-:-:S04]  /*1c50*/  @!P1 FMUL R52, R52, 0.5 ;  /* 0x3f00000034349820 */ /* 0x000fc80000400000 */
[----:B------:R-:W1:Y:S02]  /*1c60*/  MUFU.EX2 R18, R52 ;  /* 0x0000003400127308 */ /* 0x000e640000000800 */
[----:B-1----:R-:W-:-:S04]  /*1c70*/  @!P1 FMUL R18, R18, R18 ;  /* 0x0000001212129220 */ /* 0x002fc80000400000 */
[----:B------:R-:W-:Y:S01]  /*1c80*/  FMUL R27, R27, R18 ;  /* 0x000000121b1b7220 */ /* 0x000fe20000400000 */
[----:B------:R-:W-:-:S04]  /*1c90*/  FADD R18, -R66, R13 ;  /* 0x0000000d42127221 */ /* 0x000fc80000000100 */
[----:B------:R-:W-:-:S05]  /*1ca0*/  FMUL R20, R18, 1.4426950216293334961 ;  /* 0x3fb8aa3b12147820 */ /* 0x000fca0000400000 */
[----:B------:R-:W-:-:S13]  /*1cb0*/  FSETP.GEU.AND P1, PT, R20, -126, PT ;  /* 0xc2fc00001400780b */ /* 0x000fda0003f2e000 */
[----:B------:R-:W-:-:S04]  /*1cc0*/  @!P1 FMUL R20, R20, 0.5 ;  /* 0x3f00000014149820 */ /* 0x000fc80000400000 */
[----:B------:R-:W1:Y:S01]  /*1cd0*/  MUFU.EX2 R18, R20 ;  /* 0x0000001400127308 */ /* 0x000e620000000800 */
[----:B------:R-:W-:-:S04]  /*1ce0*/  FADD R66, -R66, R15 ;  /* 0x0000000f42427221 */ /* 0x000fc80000000100 */
[----:B------:R-:W-:Y:S01]  /*1cf0*/  FMUL R66, R66, 1.4426950216293334961 ;  /* 0x3fb8aa3b42427820 */ /* 0x000fe20000400000 */
[----:B-1----:R-:W-:-:S04]  /*1d00*/  @!P1 FMUL R18, R18, R18 ;  /* 0x0000001212129220 */ /* 0x002fc80000400000 */
[----:B------:R-:W-:Y:S01]  /*1d10*/  FSETP.GEU.AND P1, PT, R66, -126, PT ;  /* 0xc2fc00004200780b */ /* 0x000fe20003f2e000 */
[----:B------:R-:W-:-:S12]  /*1d20*/  FMUL R29, R29, R18 ;  /* 0x000000121d1d7220 */ /* 0x000fd80000400000 */
        /* <DEDUP_REMOVED lines=15> */
[----:B------:R-:W1:Y:S01]  /*1e20*/  MUFU.EX2 R53, R62 ;  /* 0x0000003e00357308 */ /* 0x000e620000000800 */
[----:B------:R-:W-:-:S04]  /*1e30*/  FADD R18, -R60, R13 ;  /* 0x0000000d3c127221 */ /* 0x000fc80000000100 */
[----:B------:R-:W-:Y:S01]  /*1e40*/  FMUL R20, R18, 1.4426950216293334961 ;  /* 0x3fb8aa3b12147820 */ /* 0x000fe20000400000 */
[----:B-1----:R-:W-:-:S04]  /*1e50*/  @!P1 FMUL R53, R53, R53 ;  /* 0x0000003535359220 */ /* 0x002fc80000400000 */
        /* <DEDUP_REMOVED lines=14> */
[----:B------:R-:W-:Y:S01]  /*1f40*/  FSETP.GEU.AND P1, PT, R18, -126, PT ;  /* 0xc2fc00001200780b */ /* 0x000fe20003f2e000 */
[----:B------:R-:W-:-:S12]  /*1f50*/  FMUL R34, R34, R53 ;  /* 0x0000003522227220 */ /* 0x000fd80000400000 */
[----:B------:R-:W-:-:S04]  /*1f60*/  @!P1 FMUL R18, R18, 0.5 ;  /* 0x3f00000012129820 */ /* 0x000fc80000400000 */
[----:B------:R-:W1:Y:S02]  /*1f70*/  MUFU.EX2 R53, R18 ;  /* 0x0000001200357308 */ /* 0x000e640000000800 */
[----:B-1----:R-:W-:Y:S01]  /*1f80*/  @!P1 FMUL R53, R53, R53 ;  /* 0x0000003535359220 */ /* 0x002fe20000400000 */
[----:B------:R-:W-:Y:S01]  /*1f90*/  ISETP.GE.AND P1, PT, R8, UR20, PT ;  /* 0x0000001408007c0c */ /* 0x000fe2000bf26270 */
[----:B------:R-:W-:-:S04]  /*1fa0*/  FADD R8, -R70, R13 ;  /* 0x0000000d46087221 */ /* 0x000fc80000000100 */
[----:B------:R-:W-:-:S05]  /*1fb0*/  FMUL R20, R8, 1.4426950216293334961 ;  /* 0x3fb8aa3b08147820 */ /* 0x000fca0000400000 */
[----:B------:R-:W-:Y:S01]  /*1fc0*/  FSETP.GEU.AND P6, PT, R20, -126, PT ;  /* 0xc2fc00001400780b */ /* 0x000fe20003fce000 */
[----:B------:R-:W-:-:S12]  /*1fd0*/  FMUL R36, R36, R53 ;  /* 0x0000003524247220 */ /* 0x000fd80000400000 */
        /* <DEDUP_REMOVED lines=77> */
[----:B--2---:R-:W-:-:S04]  /*24b0*/  FADD R65, -R65, R15 ;  /* 0x0000000f41417221 */ /* 0x004fc80000000100 */
[----:B------:R-:W-:Y:S01]  /*24c0*/  FMUL R66, R65, 1.4426950216293334961 ;  /* 0x3fb8aa3b41427820 */ /* 0x000fe20000400000 */
[----:B-1----:R-:W-:-:S04]  /*24d0*/  @!P6 FMUL R12, R12, R12 ;  /* 0x0000000c0c0ce220 */ /* 0x002fc80000400000 */
[----:B------:R-:W-:-:S13]  /*24e0*/  FSETP.GEU.AND P6, PT, R66, -126, PT ;  /* 0xc2fc00004200780b */ /* 0x000fda0003fce000 */
[----:B------:R-:W-:-:S04]  /*24f0*/  @!P6 FMUL R66, R66, 0.5 ;  /* 0x3f0000004242e820 */ /* 0x000fc80000400000 */
[----:B------:R-:W1:Y:S01]  /*2500*/  MUFU.EX2 R65, R66 ;  /* 0x0000004200417308 */ /* 0x000e620000000800 */
[----:B------:R-:W-:Y:S01]  /*2510*/  FADD R58, -R58, R15 ;  /* 0x0000000f3a3a7221 */ /* 0x000fe20000000100 */
[--C-:B------:R-:W-:Y:S01]  /*2520*/  FADD R68, -R68, R13.reuse ;  /* 0x0000000d44447221 */ /* 0x100fe20000000100 */
[----:B------:R-:W-:Y:S01]  /*2530*/  FADD R13, -R72, R13 ;  /* 0x0000000d480d7221 */ /* 0x000fe20000000100 */
[--C-:B------:R-:W-:Y:S01]  /*2540*/  FADD R60, -R22, R15.reuse ;  /* 0x0000000f163c7221 */ /* 0x100fe20000000100 */
[----:B------:R-:W-:Y:S01]  /*2550*/  FADD R72, -R72, R15 ;  /* 0x0000000f48487221 */ /* 0x000fe20000000100 */
[----:B------:R-:W-:Y:S01]  /*2560*/  FMUL R15, R58, 1.4426950216293334961 ;  /* 0x3fb8aa3b3a0f7820 */ /* 0x000fe20000400000 */
[----:B-1----:R-:W-:-:S04]  /*2570*/  @!P6 FMUL R65, R65, R65 ;  /* 0x000000414141e220 */ /* 0x002fc80000400000 */
[----:B------:R-:W-:-:S13]  /*2580*/  FSETP.GEU.AND P6, PT, R15, -126, PT ;  /* 0xc2fc00000f00780b */ /* 0x000fda0003fce000 */
[----:B------:R-:W-:-:S04]  /*2590*/  @!P6 FMUL R15, R15, 0.5 ;  /* 0x3f0000000f0fe820 */ /* 0x000fc80000400000 */
[----:B------:R-:W1:Y:S01]  /*25a0*/  MUFU.EX2 R22, R15 ;  /* 0x0000000f00167308 */ /* 0x000e620000000800 */
        /* <DEDUP_REMOVED lines=16> */
[----:B------:R-:W-:Y:S01]  /*26b0*/  LOP3.LUT R58, R0, 0x1, RZ, 0xfc, !PT ;  /* 0x00000001003a7812 */ /* 0x000fe200078efcff */
[----:B-1----:R-:W-:-:S03]  /*26c0*/  @!P6 FMUL R60, R60, R60 ;  /* 0x0000003c3c3ce220 */ /* 0x002fc60000400000 */
[----:B------:R-:W-:Y:S02]  /*26d0*/  FSETP.GEU.AND P6, PT, R72, -126, PT ;  /* 0xc2fc00004800780b */ /* 0x000fe40003fce000 */
[----:B------:R-:W-:-:S11]  /*26e0*/  ISETP.GT.U32.AND P0, PT, R7, R58, PT ;  /* 0x0000003a0700720c */ /* 0x000fd60003f04070 */
[----:B------:R-:W-:-:S04]  /*26f0*/  @!P6 FMUL R72, R72, 0.5 ;  /* 0x3f0000004848e820 */ /* 0x000fc80000400000 */
[----:B------:R-:W1:Y:S01]  /*2700*/  MUFU.EX2 R58, R72 ;  /* 0x00000048003a7308 */ /* 0x000e620000000800 */
[C---:B------:R-:W-:Y:S01]  /*2710*/  FMUL R27, R10.reuse, R27 ;  /* 0x0000001b0a1b7220 */ /* 0x040fe20000400000 */
[C---:B------:R-:W-:Y:S01]  /*2720*/  FMUL R25, R9.reuse, R25 ;  /* 0x0000001909197220 */ /* 0x040fe20000400000 */
[----:B------:R-:W-:Y:S01]  /*2730*/  FMUL R30, R10, R30 ;  /* 0x0000001e0a1e7220 */ /* 0x000fe20000400000 */
[----:B------:R-:W-:Y:S01]  /*2740*/  FMUL R62, R28, R77 ;  /* 0x0000004d1c3e7220 */ /* 0x000fe20000400000 */
[----:B------:R-:W-:Y:S01]  /*2750*/  P2R R56, PR, RZ, 0x2 ;  /* 0x00000002ff387803 */ /* 0x000fe20000000000 */
[----:B------:R-:W-:Y:S01]  /*2760*/  FMUL R32, R9, R32 ;  /* 0x0000002009207220 */ /* 0x000fe20000400000 */
[----:B------:R-:W-:Y:S01]  /*2770*/  SEL R13, R27, RZ, !P5 ;  /* 0x000000ff1b0d7207 */ /* 0x000fe20006800000 */
[----:B------:R-:W-:Y:S01]  /*2780*/  FMUL R27, R9, R33 ;  /* 0x00000021091b7220 */ /* 0x000fe20000400000 */
[----:B------:R-:W-:Y:S01]  /*2790*/  FMUL R28, R10, R34 ;  /* 0x000000220a1c7220 */ /* 0x000fe20000400000 */
[----:B------:R-:W-:-:S02]  /*27a0*/  SEL R25, R25, RZ, !P5 ;  /* 0x000000ff19197207 */ /* 0x000fc40006800000 */
[----:B------:R-:W-:Y:S02]  /*27b0*/  ISETP.GE.AND P1, PT, R23, UR20, PT ;  /* 0x0000001417007c0c */ /* 0x000fe4000bf26270 */
[----:B------:R-:W-:Y:S02]  /*27c0*/  SEL R33, R30, RZ, !P2 ;  /* 0x000000ff1e217207 */ /* 0x000fe40005000000 */
[----:B------:R-:W-:Y:S01]  /*27d0*/  LOP3.LUT R30, R0, 0x9, RZ, 0xfc, !PT ;  /* 0x00000009001e7812 */ /* 0x000fe200078efcff */
[----:B-1----:R-:W-:Y:S01]  /*27e0*/  @!P6 FMUL R58, R58, R58 ;  /* 0x0000003a3a3ae220 */ /* 0x002fe20000400000 */
[----:B------:R-:W-:Y:S02]  /*27f0*/  ISETP.GE.AND P6, PT, R21, UR20, PT ;  /* 0x0000001415007c0c */ /* 0x000fe4000bfc6270 */
[----:B------:R-:W-:Y:S02]  /*2800*/  SEL R34, R32, RZ, !P1 ;  /* 0x000000ff20227207 */ /* 0x000fe40004800000 */
[----:B------:R-:W-:-:S02]  /*2810*/  SEL R28, R28, RZ, !P1 ;  /* 0x000000ff1c1c7207 */ /* 0x000fc40004800000 */
[----:B------:R-:W-:Y:S01]  /*2820*/  SEL R21, R25, RZ, P0 ;  /* 0x000000ff19157207 */ /* 0x000fe20000000000 */
[C---:B------:R-:W-:Y:S01]  /*2830*/  FMUL R15, R10.reuse, R26 ;  /* 0x0000001a0a0f7220 */ /* 0x040fe20000400000 */
[-C--:B------:R-:W-:Y:S02]  /*2840*/  ISETP.GT.U32.AND P0, PT, R7, R30.reuse, PT ;  /* 0x0000001e0700720c */ /* 0x080fe40003f04070 */
[----:B------:R-:W-:Y:S01]  /*2850*/  ISETP.GT.U32.AND P1, PT, R11, R30, PT ;  /* 0x0000001e0b00720c */ /* 0x000fe20003f24070 */
[----:B------:R-:W-:Y:S01]  /*2860*/  FMUL R26, R10, R35 ;  /* 0x000000230a1a7220 */ /* 0x000fe20000400000 */
[----:B------:R-:W-:Y:S01]  /*2870*/  LOP3.LUT R30, R0, 0x8, RZ, 0xfc, !PT ;  /* 0x00000008001e7812 */ /* 0x000fe200078efcff */
[C---:B------:R-:W-:Y:S01]  /*2880*/  FMUL R29, R9.reuse, R29 ;  /* 0x0000001d091d7220 */ /* 0x040fe20000400000 */
[----:B------:R-:W-:Y:S01]  /*2890*/  FMUL R31, R10, R31 ;  /* 0x0000001f0a1f7220 */ /* 0x000fe20000400000 */
[----:B------:R-:W-:Y:S01]  /*28a0*/  FMUL R32, R9, R62 ;  /* 0x0000003e09207220 */ /* 0x000fe20000400000 */
[----:B------:R-:W-:-:S02]  /*28b0*/  P2R R25, PR, RZ, 0x1 ;  /* 0x00000001ff197803 */ /* 0x000fc40000000000 */
[----:B------:R-:W-:Y:S01]  /*28c0*/  ISETP.GT.U32.AND P0, PT, R7, R30, PT ;  /* 0x0000001e0700720c */ /* 0x000fe20003f04070 */
[----:B------:R-:W-:Y:S01]  /*28d0*/  FMUL R23, R9, R36 ;  /* 0x0000002409177220 */ /* 0x000fe20000400000 */
[----:B------:R-:W-:Y:S02]  /*28e0*/  LOP3.LUT R30, R0, 0x10, RZ, 0xfc, !PT ;  /* 0x00000010001e7812 */ /* 0x000fe400078efcff */
[----:B------:R-:W-:Y:S02]  /*28f0*/  SEL R27, R27, RZ, !P6 ;  /* 0x000000ff1b1b7207 */ /* 0x000fe40007000000 */
[----:B------:R-:W-:Y:S01]  /*2900*/  SEL R26, R26, RZ, !P6 ;  /* 0x000000ff1a1a7207 */ /* 0x000fe20007000000 */
[----:B------:R-:W-:Y:S01]  /*2910*/  FMUL R24, R9, R24 ;  /* 0x0000001809187220 */ /* 0x000fe20000400000 */
[----:B------:R-:W-:Y:S02]  /*2920*/  ISETP.GE.AND P6, PT, R19, UR20, PT ;  /* 0x0000001413007c0c */ /* 0x000fe4000bfc6270 */
[----:B------:R-:W-:-:S02]  /*2930*/  SEL R29, R29, RZ, !P3 ;  /* 0x000000ff1d1d7207 */ /* 0x000fc40005800000 */
[----:B------:R-:W-:Y:S02]  /*2940*/  SEL R31, R31, RZ, !P3 ;  /* 0x000000ff1f1f7207 */ /* 0x000fe40005800000 */
[----:B------:R-:W-:Y:S02]  /*2950*/  SEL R32, R32, RZ, !P2 ;  /* 0x000000ff20207207 */ /* 0x000fe40005000000 */
[C---:B------:R-:W-:Y:S02]  /*2960*/  LOP3.LUT R36, R0.reuse, 0x18, RZ, 0xfc, !PT ;  /* 0x0000001800247812 */ /* 0x040fe400078efcff */
[-C--:B------:R-:W-:Y:S02]  /*2970*/  ISETP.GT.U32.AND P2, PT, R7, R30.reuse, PT ;  /* 0x0000001e0700720c */ /* 0x080fe40003f44070 */
[----:B------:R-:W-:Y:S02]  /*2980*/  ISETP.GT.U32.AND P3, PT, R11, R30, PT ;  /* 0x0000001e0b00720c */ /* 0x000fe40003f64070 */
[----:B------:R-:W-:-:S02]  /*2990*/  LOP3.LUT R30, R0, 0x11, RZ, 0xfc, !PT ;  /* 0x00000011001e7812 */ /* 0x000fc400078efcff */
[----:B------:R-:W-:Y:S02]  /*29a0*/  SEL R23, R23, RZ, !P6 ;  /* 0x000000ff17177207 */ /* 0x000fe40007000000 */
[----:B------:R-:W-:Y:S02]  /*29b0*/  ISETP.GT.U32.AND P6, PT, R7, R36, PT ;  /* 0x000000240700720c */ /* 0x000fe40003fc4070 */
[----:B------:R-:W-:Y:S02]  /*29c0*/  SEL R24, R24, RZ, !P4 ;  /* 0x000000ff18187207 */ /* 0x000fe40006000000 */
[----:B------:R-:W-:Y:S02]  /*29d0*/  SEL R15, R15, RZ, !P4 ;  /* 0x000000ff0f0f7207 */ /* 0x000fe40006000000 */
[----:B------:R-:W-:Y:S01]  /*29e0*/  ISETP.GT.U32.AND P4, PT, R7, R30, PT ;  /* 0x0000001e0700720c */ /* 0x000fe20003f84070 */
[----:B------:R-:W-:Y:S01]  /*29f0*/  FMUL R60, R37, R60 ;  /* 0x0000003c253c7220 */ /* 0x000fe20000400000 */
[----:B------:R-:W-:-:S02]  /*2a00*/  SEL R23, R23, RZ, P6 ;  /* 0x000000ff17177207 */ /* 0x000fc40003000000 */
[----:B------:R-:W-:Y:S02]  /*2a10*/  ISETP.NE.AND P6, PT, R25, RZ, PT ;  /* 0x000000ff1900720c */ /* 0x000fe40003fc5270 */
[----:B------:R-:W-:Y:S02]  /*2a20*/  SEL R25, R27, RZ, P4 ;  /* 0x000000ff1b197207 */ /* 0x000fe40002000000 */
[----:B------:R-:W-:Y:S01]  /*2a30*/  SEL R27, R34, RZ, P2 ;  /* 0x000000ff221b7207 */ /* 0x000fe20001000000 */
[----:B------:R-:W-:Y:S01]  /*2a40*/  FMUL R60, R9, R60 ;  /* 0x0000003c093c7220 */ /* 0x000fe20000400000 */
[----:B------:R-:W-:Y:S01]  /*2a50*/  ISETP.GT.U32.AND P2, PT, R7, R0, PT ;  /* 0x000000000700720c */ /* 0x000fe20003f44070 */
[----:B------:R-:W-:Y:S01]  /*2a60*/  FMUL R75, R38, R75 ;  /* 0x0000004b264b7220 */ /* 0x000fe20000400000 */
[----:B------:R-:W-:Y:S02]  /*2a70*/  ISETP.GT.U32.AND P5, PT, R11, R30, PT ;  /* 0x0000001e0b00720c */ /* 0x000fe40003fa4070 */
[----:B------:R-:W-:-:S02]  /*2a80*/  SEL R29, R29, RZ, P6 ;  /* 0x000000ff1d1d7207 */ /* 0x000fc40003000000 */
[----:B------:R-:W-:Y:S02]  /*2a90*/  SEL R30, R31, RZ, P1 ;  /* 0x000000ff1f1e7207 */ /* 0x000fe40000800000 */
[----:B------:R-:W-:Y:S02]  /*2aa0*/  ISETP.GE.AND P6, PT, R71, UR20, PT ;  /* 0x0000001447007c0c */ /* 0x000fe4000bfc6270 */
[----:B------:R-:W-:Y:S02]  /*2ab0*/  LOP3.LUT R34, R0, 0x19, RZ, 0xfc, !PT ;  /* 0x0000001900227812 */ /* 0x000fe400078efcff */
[----:B------:R-:W-:Y:S02]  /*2ac0*/  SEL R31, R32, RZ, P0 ;  /* 0x000000ff201f7207 */ /* 0x000fe40000000000 */
[----:B------:R-:W-:Y:S01]  /*2ad0*/  SEL R32, R24, RZ, P2 ;  /* 0x000000ff18207207 */ /* 0x000fe20001000000 */
[----:B------:R-:W-:Y:S01]  /*2ae0*/  FMUL R75, R10, R75 ;  /* 0x0000004b0a4b7220 */ /* 0x000fe20000400000 */
[----:B------:R-:W-:-:S02]  /*2af0*/  SEL R24, R33, RZ, P2 ;  /* 0x000000ff21187207 */ /* 0x000fc40001000000 */
[----:B------:R-:W-:Y:S02]  /*2b00*/  SEL R60, R60, RZ, !P6 ;  /* 0x000000ff3c3c7207 */ /* 0x000fe40007000000 */
[----:B------:R-:W-:Y:S02]  /*2b10*/  ISETP.GT.U32.AND P2, PT, R7, R34, PT ;  /* 0x000000220700720c */ /* 0x000fe40003f44070 */
[----:B------:R-:W-:Y:S01]  /*2b20*/  ISETP.GE.AND P4, PT, R19, UR20, PT ;  /* 0x0000001413007c0c */ /* 0x000fe2000bf86270 */
[----:B------:R-:W-:Y:S01]  /*2b30*/  FMUL R40, R40, R53 ;  /* 0x0000003528287220 */ /* 0x000fe20000400000 */
[----:B------:R-:W-:Y:S01]  /*2b40*/  FMUL R57, R42, R57 ;  /* 0x000000392a397220 */ /* 0x000fe20000400000 */
[----:B------:R-:W-:Y:S01]  /*2b50*/  SEL R19, R60, RZ, P2 ;  /* 0x000000ff3c137207 */ /* 0x000fe20001000000 */
[----:B------:R-:W-:Y:S01]  /*2b60*/  FMUL R39, R39, R58 ;  /* 0x0000003a27277220 */ /* 0x000fe20000400000 */
[----:B------:R-:W-:Y:S02]  /*2b70*/  SEL R33, R75, RZ, !P4 ;  /* 0x000000ff4b217207 */ /* 0x000fe40006000000 */
[----:B------:R-:W-:Y:S01]  /*2b80*/  ISETP.GT.U32.AND P2, PT, R11, R36, PT ;  /* 0x000000240b00720c */ /* 0x000fe20003f44070 */
[----:B------:R-:W-:Y:S01]  /*2b90*/  FMUL R8, R41, R8 ;  /* 0x0000000829087220 */ /* 0x000fe20000400000 */
[----:B------:R-:W-:Y:S01]  /*2ba0*/  FMUL R40, R9, R40 ;  /* 0x0000002809287220 */ /* 0x000fe20000400000 */
[C---:B------:R-:W-:Y:S01]  /*2bb0*/  FMUL R57, R10.reuse, R57 ;  /* 0x000000390a397220 */ /* 0x040fe20000400000 */
[----:B------:R-:W-:Y:S01]  /*2bc0*/  FMUL R36, R10, R39 ;  /* 0x000000270a247220 */ /* 0x000fe20000400000 */
[----:B------:R-:W-:-:S02]  /*2bd0*/  ISETP.GE.AND P4, PT, R64, UR20, PT ;  /* 0x0000001440007c0c */ /* 0x000fc4000bf86270 */
[----:B------:R-:W-:Y:S02]  /*2be0*/  SEL R33, R33, RZ, P2 ;  /* 0x000000ff21217207 */ /* 0x000fe40001000000 */
[----:B------:R-:W-:Y:S02]  /*2bf0*/  LOP3.LUT R38, R0, 0x20, RZ, 0xfc, !PT ;  /* 0x0000002000267812 */ /* 0x000fe400078efcff */
[----:B------:R-:W-:Y:S01]  /*2c00*/  ISETP.GE.AND P2, PT, R16, UR20, PT ;  /* 0x0000001410007c0c */ /* 0x000fe2000bf46270 */
[----:B------:R-:W-:Y:S01]  /*2c10*/  FMUL R16, R9, R8 ;  /* 0x0000000809107220 */ /* 0x000fe20000400000 */
[----:B------:R-:W-:Y:S02]  /*2c20*/  SEL R28, R28, RZ, P3 ;  /* 0x000000ff1c1c7207 */ /* 0x000fe40001800000 */
[----:B------:R-:W-:Y:S02]  /*2c30*/  SEL R8, R40, RZ, !P4 ;  /* 0x000000ff28087207 */ /* 0x000fe40006000000 */
[----:B------:R-:W-:-:S02]  /*2c40*/  SEL R35, R57, RZ, !P4 ;  /* 0x000000ff39237207 */ /* 0x000fc40006000000 */
[----:B------:R-:W-:Y:S02]  /*2c50*/  SEL R36, R36, RZ, !P6 ;  /* 0x000000ff24247207 */ /* 0x000fe40007000000 */
[-C--:B------:R-:W-:Y:S02]  /*2c60*/  ISETP.GT.U32.AND P3, PT, R7, R38.reuse, PT ;  /* 0x000000260700720c */ /* 0x080fe40003f64070 */
[----:B------:R-:W-:Y:S02]  /*2c70*/  ISETP.GT.U32.AND P4, PT, R11, R38, PT ;  /* 0x000000260b00720c */ /* 0x000fe40003f84070 */
[----:B------:R-:W-:Y:S02]  /*2c80*/  ISETP.GE.AND P6, PT, R63, UR20, PT ;  /* 0x000000143f007c0c */ /* 0x000fe4000bfc6270 */
[----:B------:R-:W-:Y:S02]  /*2c90*/  LOP3.LUT R40, R0, 0x21, RZ, 0xfc, !PT ;  /* 0x0000002100287812 */ /* 0x000fe400078efcff */
[----:B------:R-:W-:-:S02]  /*2ca0*/  SEL R8, R8, RZ, P3 ;  /* 0x000000ff08087207 */ /* 0x000fc40001800000 */
[----:B------:R-:W-:Y:S02]  /*2cb0*/  SEL R35, R35, RZ, P4 ;  /* 0x000000ff23237207 */ /* 0x000fe40002000000 */
[----:B------:R-:W-:Y:S02]  /*2cc0*/  ISETP.GT.U32.AND P3, PT, R7, R40, PT ;  /* 0x000000280700720c */ /* 0x000fe40003f64070 */
[----:B------:R-:W-:Y:S02]  /*2cd0*/  SEL R16, R16, RZ, !P6 ;  /* 0x000000ff10107207 */ /* 0x000fe40007000000 */
[----:B------:R-:W-:Y:S01]  /*2ce0*/  ISETP.GE.AND P4, PT, R6, UR20, PT ;  /* 0x0000001406007c0c */ /* 0x000fe2000bf86270 */
[----:B------:R-:W-:Y:S01]  /*2cf0*/  FMUL R43, R43, R18 ;  /* 0x000000122b2b7220 */ /* 0x000fe20000400000 */
[----:B------:R-:W1:Y:S01]  /*2d00*/  S2R R6, SR_TID.X ;  /* 0x0000000000067919 */ /* 0x000e620000002100 */
[----:B------:R-:W-:Y:S01]  /*2d10*/  SEL R16, R16, RZ, P3 ;  /* 0x000000ff10107207 */ /* 0x000fe20001800000 */
[----:B------:R-:W-:Y:S01]  /*2d20*/  IMAD.U32 R18, RZ, RZ, UR6 ;  /* 0x00000006ff127e24 */ /* 0x000fe2000f8e00ff */
[----:B------:R-:W-:Y:S01]  /*2d30*/  ISETP.GE.AND P3, PT, R5, UR20, PT ;  /* 0x0000001405007c0c */ /* 0x000fe2000bf66270 */
[----:B------:R-:W-:Y:S01]  /*2d40*/  FMUL R43, R10, R43 ;  /* 0x0000002b0a2b7220 */ /* 0x000fe20000400000 */
[----:B------:R-:W-:Y:S01]  /*2d50*/  SHF.R.U32.HI R5, RZ, 0x4, R2 ;  /* 0x00000004ff057819 */ /* 0x000fe20000011602 */
[----:B------:R-:W-:Y:S01]  /*2d60*/  FMUL R44, R44, R59 ;  /* 0x0000003b2c2c7220 */ /* 0x000fe20000400000 */
[----:B------:R-:W-:-:S02]  /*2d70*/  SEL R26, R26, RZ, P5 ;  /* 0x000000ff1a1a7207 */ /* 0x000fc40002800000 */
[----:B------:R-:W-:Y:S01]  /*2d80*/  LOP3.LUT R5, R5, 0x38, R18, 0xfe, !PT ;  /* 0x0000003805057812 */ /* 0x000fe200078efe12 */
[----:B------:R-:W-:Y:S01]  /*2d90*/  FMUL R44, R9, R44 ;  /* 0x0000002c092c7220 */ /* 0x000fe20000400000 */
[----:B------:R-:W-:Y:S01]  /*2da0*/  SEL R18, R43, RZ, !P6 ;  /* 0x000000ff2b127207 */ /* 0x000fe20007000000 */
[----:B------:R-:W-:Y:S01]  /*2db0*/  FMUL R20, R45, R20 ;  /* 0x000000142d147220 */ /* 0x000fe20000400000 */
[----:B------:R-:W-:Y:S02]  /*2dc0*/  ISETP.GT.U32.AND P5, PT, R11, R40, PT ;  /* 0x000000280b00720c */ /* 0x000fe40003fa4070 */
[----:B------:R-:W-:Y:S02]  /*2dd0*/  LOP3.LUT R38, R0, 0x28, RZ, 0xfc, !PT ;  /* 0x0000002800267812 */ /* 0x000fe400078efcff */
[----:B------:R-:W-:Y:S01]  /*2de0*/  ISETP.GE.AND P6, PT, R61, UR20, PT ;  /* 0x000000143d007c0c */ /* 0x000fe2000bfc6270 */
[----:B------:R-:W-:Y:S01]  /*2df0*/  FMUL R37, R9, R20 ;  /* 0x0000001409257220 */ /* 0x000fe20000400000 */
[----:B------:R-:W-:-:S02]  /*2e00*/  SEL R18, R18, RZ, P5 ;  /* 0x000000ff12127207 */ /* 0x000fc40002800000 */
[C---:B------:R-:W-:Y:S02]  /*2e10*/  ISETP.GT.U32.AND P5, PT, R7.reuse, R38, PT ;  /* 0x000000260700720c */ /* 0x040fe40003fa4070 */
[----:B------:R-:W-:Y:S01]  /*2e20*/  SEL R44, R44, RZ, !P6 ;  /* 0x000000ff2c2c7207 */ /* 0x000fe20007000000 */
[----:B------:R-:W-:Y:S01]  /*2e30*/  FMUL R67, R46, R67 ;  /* 0x000000432e437220 */ /* 0x000fe20000400000 */
[----:B------:R-:W-:Y:S02]  /*2e40*/  LOP3.LUT R40, R0, 0x29, RZ, 0xfc, !PT ;  /* 0x0000002900287812 */ /* 0x000fe400078efcff */
[----:B------:R-:W-:Y:S01]  /*2e50*/  SEL R20, R44, RZ, P5 ;  /* 0x000000ff2c147207 */ /* 0x000fe20002800000 */
[----:B------:R-:W-:Y:S01]  /*2e60*/  FMUL R67, R10, R67 ;  /* 0x000000430a437220 */ /* 0x000fe20000400000 */
[----:B------:R-:W-:Y:S02]  /*2e70*/  ISETP.GT.U32.AND P5, PT, R7, R40, PT ;  /* 0x000000280700720c */ /* 0x000fe40003fa4070 */
[----:B------:R-:W-:Y:S01]  /*2e80*/  SEL R37, R37, RZ, !P2 ;  /* 0x000000ff25257207 */ /* 0x000fe20005000000 */
[----:B------:R-:W-:Y:S01]  /*2e90*/  FMUL R47, R47, R52 ;  /* 0x000000342f2f7220 */ /* 0x000fe20000400000 */
[----:B------:R-:W-:-:S02]  /*2ea0*/  FMUL R48, R48, R17 ;  /* 0x0000001130307220 */ /* 0x000fc40000400000 */
[----:B------:R-:W-:Y:S02]  /*2eb0*/  SEL R37, R37, RZ, P5 ;  /* 0x000000ff25257207 */ /* 0x000fe40002800000 */
[----:B------:R-:W-:Y:S01]  /*2ec0*/  ISETP.GE.AND P5, PT, R4, UR20, PT ;  /* 0x0000001404007c0c */ /* 0x000fe2000bfa6270 */
[----:B------:R-:W-:Y:S01]  /*2ed0*/  FMUL R47, R10, R47 ;  /* 0x0000002f0a2f7220 */ /* 0x000fe20000400000 */
[----:B------:R-:W-:Y:S02]  /*2ee0*/  SEL R4, R67, RZ, !P6 ;  /* 0x000000ff43047207 */ /* 0x000fe40007000000 */
[----:B------:R-:W-:Y:S01]  /*2ef0*/  ISETP.GT.U32.AND P6, PT, R11, R38, PT ;  /* 0x000000260b00720c */ /* 0x000fe20003fc4070 */
[----:B------:R-:W-:Y:S01]  /*2f00*/  FMUL R48, R9, R48 ;  /* 0x0000003009307220 */ /* 0x000fe20000400000 */
[----:B------:R-:W-:Y:S01]  /*2f10*/  LOP3.LUT R38, R0, 0x30, RZ, 0xfc, !PT ;  /* 0x0000003000267812 */ /* 0x000fe200078efcff */
[----:B------:R-:W-:Y:S01]  /*2f20*/  FMUL R73, R50, R73 ;  /* 0x0000004932497220 */ /* 0x000fe20000400000 */
[----:B------:R-:W-:Y:S01]  /*2f30*/  SEL R4, R4, RZ, P6 ;  /* 0x000000ff04047207 */ /* 0x000fe20003000000 */
[----:B-1----:R-:W-:Y:S01]  /*2f40*/  IMAD.SHL.U32 R41, R6, 0x20, RZ ;  /* 0x0000002006297824 */ /* 0x002fe200078e00ff */
[----:B------:R-:W-:-:S02]  /*2f50*/  ISETP.GT.U32.AND P6, PT, R11, R40, PT ;  /* 0x000000280b00720c */ /* 0x000fc40003fc4070 */
[----:B------:R-:W-:Y:S01]  /*2f60*/  SEL R17, R47, RZ, !P2 ;  /* 0x000000ff2f117207 */ /* 0x000fe20005000000 */
[----:B------:R-:W-:Y:S01]  /*2f70*/  FMUL R73, R10, R73 ;  /* 0x000000490a497220 */ /* 0x000fe20000400000 */
[----:B------:R-:W-:Y:S02]  /*2f80*/  ISETP.GT.U32.AND P2, PT, R7, R38, PT ;  /* 0x000000260700720c */ /* 0x000fe40003f44070 */
[----:B------:R-:W-:Y:S01]  /*2f90*/  SEL R48, R48, RZ, !P3 ;  /* 0x000000ff30307207 */ /* 0x000fe20005800000 */
[----:B------:R-:W-:Y:S01]  /*2fa0*/  IMAD.SHL.U32 R39, R6, 0x10, RZ ;  /* 0x0000001006277824 */ /* 0x000fe200078e00ff */
[----:B------:R-:W-:Y:S02]  /*2fb0*/  SEL R17, R17, RZ, P6 ;  /* 0x000000ff11117207 */ /* 0x000fe40003000000 */
[----:B------:R-:W-:Y:S02]  /*2fc0*/  LOP3.LUT R42, R41, 0xc00, RZ, 0xc0, !PT ;  /* 0x00000c00292a7812 */ /* 0x000fe400078ec0ff */
[----:B------:R-:W-:-:S02]  /*2fd0*/  ISETP.GT.U32.AND P6, PT, R11, R34, PT ;  /* 0x000000220b00720c */ /* 0x000fc40003fc4070 */
[----:B------:R-:W-:Y:S02]  /*2fe0*/  SEL R34, R48, RZ, P2 ;  /* 0x000000ff30227207 */ /* 0x000fe40001000000 */
[----:B------:R-:W-:Y:S02]  /*2ff0*/  LOP3.LUT R40, R0, 0x31, RZ, 0xfc, !PT ;  /* 0x0000003100287812 */ /* 0x000fe400078efcff */
[----:B------:R-:W-:Y:S02]  /*3000*/  ISETP.GT.U32.AND P2, PT, R11, R38, PT ;  /* 0x000000260b00720c */ /* 0x000fe40003f44070 */
[----:B------:R-:W-:Y:S02]  /*3010*/  SEL R73, R73, RZ, !P3 ;  /* 0x000000ff49497207 */ /* 0x000fe40005800000 */
[----:B------:R-:W-:Y:S02]  /*3020*/  LOP3.LUT R39, R42, 0x1c0, R39, 0xf8, !PT ;  /* 0x000001c02a277812 */ /* 0x000fe400078ef827 */
[----:B------:R-:W-:-:S02]  /*3030*/  SEL R36, R36, RZ, P6 ;  /* 0x000000ff24247207 */ /* 0x000fc40003000000 */
[-C--:B------:R-:W-:Y:S02]  /*3040*/  ISETP.GT.U32.AND P6, PT, R7, R40.reuse, PT ;  /* 0x000000280700720c */ /* 0x080fe40003fc4070 */
[----:B------:R-:W-:Y:S02]  /*3050*/  LOP3.LUT R38, R0, 0x38, RZ, 0xfc, !PT ;  /* 0x0000003800267812 */ /* 0x000fe400078efcff */
[----:B------:R-:W-:Y:S02]  /*3060*/  SEL R7, R73, RZ, P2 ;  /* 0x000000ff49077207 */ /* 0x000fe40001000000 */
[----:B------:R-:W-:Y:S01]  /*3070*/  ISETP.GT.U32.AND P2, PT, R11, R40, PT ;  /* 0x000000280b00720c */ /* 0x000fe20003f44070 */
[----:B------:R-:W-:Y:S01]  /*3080*/  FMUL R14, R49, R14 ;  /* 0x0000000e310e7220 */ /* 0x000fe20000400000 */
[----:B------:R-:W-:Y:S01]  /*3090*/  LOP3.LUT R40, R39, 0x200, RZ, 0xfc, !PT ;  /* 0x0000020027287812 */ /* 0x000fe200078efcff */
[----:B------:R-:W-:Y:S01]  /*30a0*/  FMUL R65, R54, R65 ;  /* 0x0000004136417220 */ /* 0x000fe20000400000 */
[----:B------:R-:W-:Y:S01]  /*30b0*/  ISETP.GT.U32.AND P3, PT, R11, R38, PT ;  /* 0x000000260b00720c */ /* 0x000fe20003f64070 */
[----:B------:R-:W-:Y:S01]  /*30c0*/  FMUL R51, R51, R12 ;  /* 0x0000000c33337220 */ /* 0x000fe20000400000 */
[----:B------:R-:W-:Y:S01]  /*30d0*/  LOP3.LUT R38, R39, R0, RZ, 0xfc, !PT ;  /* 0x0000000027267212 */ /* 0x000fe200078efcff */
[----:B------:R-:W-:Y:S01]  /*30e0*/  FMUL R12, R9, R14 ;  /* 0x0000000e090c7220 */ /* 0x000fe20000400000 */
[----:B------:R-:W-:-:S02]  /*30f0*/  LEA.HI R39, R39, UR14, RZ, 0x1e ;  /* 0x0000000e27277c11 */ /* 0x000fc4000f8ff0ff */
[----:B------:R-:W-:Y:S01]  /*3100*/  LEA.HI R41, R40, UR14, RZ, 0x1e ;  /* 0x0000000e28297c11 */ /* 0x000fe2000f8ff0ff */
[----:B------:R-:W-:Y:S01]  /*3110*/  FMUL R65, R10, R65 ;  /* 0x000000410a417220 */ /* 0x000fe20000400000 */
[----:B------:R-:W-:Y:S01]  /*3120*/  ISETP.NE.AND P1, PT, R56, RZ, PT ;  /* 0x000000ff3800720c */ /* 0x000fe20003f25270 */
[----:B------:R-:W-:Y:S01]  /*3130*/  FMUL R55, R55, R22 ;  /* 0x0000001637377220 */ /* 0x000fe20000400000 */
[----:B------:R-:W-:Y:S01]  /*3140*/  ISETP.NE.AND P0, PT, R69, RZ, PT ;  /* 0x000000ff4500720c */ /* 0x000fe20003f05270 */
[----:B------:R-:W-:Y:S02]  /*3150*/  IMAD R9, R38, 0x4, R39 ;  /* 0x0000000426097824 */ /* 0x000fe400078e0227 */
[----:B------:R-:W-:Y:S01]  /*3160*/  FMUL R51, R10, R51 ;  /* 0x000000330a337220 */ /* 0x000fe20000400000 */
[----:B------:R-:W-:Y:S01]  /*3170*/  IMAD R14, R38, 0x4, R41 ;  /* 0x00000004260e7824 */ /* 0x000fe200078e0229 */
[----:B------:R-:W-:Y:S02]  /*3180*/  SEL R48, R12, RZ, !P4 ;  /* 0x000000ff0c307207 */ /* 0x000fe40006000000 */
[----:B------:R-:W-:-:S02]  /*3190*/  SEL R39, R21, RZ, !P1 ;  /* 0x000000ff15277207 */ /* 0x000fc40004800000 */
[----:B------:R-:W-:Y:S01]  /*31a0*/  SEL R38, R32, RZ, !P1 ;  /* 0x000000ff20267207 */ /* 0x000fe20004800000 */
[----:B------:R-:W-:Y:S01]  /*31b0*/  FMUL R55, R10, R55 ;  /* 0x000000370a377220 */ /* 0x000fe20000400000 */
[----:B------:R-:W-:Y:S02]  /*31c0*/  SEL R13, R13, RZ, !P0 ;  /* 0x000000ff0d0d7207 */ /* 0x000fe40004000000 */
[----:B------:R-:W-:Y:S02]  /*31d0*/  SEL R12, R15, RZ, !P0 ;  /* 0x000000ff0f0c7207 */ /* 0x000fe40004000000 */
[----:B------:R-:W-:Y:S02]  /*31e0*/  SEL R65, R65, RZ, !P5 ;  /* 0x000000ff41417207 */ /* 0x000fe40006800000 */
[----:B------:R-:W-:Y:S02]  /*31f0*/  SEL R43, R25, RZ, !P1 ;  /* 0x000000ff192b7207 */ /* 0x000fe40004800000 */
[----:B------:R-:W-:-:S02]  /*3200*/  SEL R41, R29, RZ, !P1 ;  /* 0x000000ff1d297207 */ /* 0x000fc40004800000 */
[----:B------:R-:W-:Y:S02]  /*3210*/  SEL R40, R31, RZ, !P1 ;  /* 0x000000ff1f287207 */ /* 0x000fe40004800000 */
[----:B------:R-:W-:Y:S02]  /*3220*/  LOP3.LUT R0, R0, 0x39, RZ, 0xfc, !PT ;  /* 0x0000003900007812 */ /* 0x000fe400078efcff */
[----:B------:R-:W-:Y:S02]  /*3230*/  ISETP.GE.AND P5, PT, R3, UR20, PT ;  /* 0x0000001403007c0c */ /* 0x000fe4000bfa6270 */
[----:B------:R-:W-:Y:S02]  /*3240*/  SEL R25, R30, RZ, !P0 ;  /* 0x000000ff1e197207 */ /* 0x000fe40004000000 */
[----:B------:R-:W-:Y:S01]  /*3250*/  SEL R24, R24, RZ, !P0 ;  /* 0x000000ff18187207 */ /* 0x000fe20004000000 */
[----:B------:R-:W-:Y:S01]  /*3260*/  STS.64 [R9], R38 ;  /* 0x0000002609007388 */ /* 0x000fe20000000a00 */
[----:B------:R-:W-:-:S02]  /*3270*/  SEL R42, R27, RZ, !P1 ;  /* 0x000000ff1b2a7207 */ /* 0x000fc40004800000 */
[----:B------:R-:W-:Y:S01]  /*3280*/  SEL R51, R51, RZ, !P4 ;  /* 0x000000ff33337207 */ /* 0x000fe20006000000 */
[----:B------:R1:W-:Y:S01]  /*3290*/  STS.64 [R14+0x800], R12 ;  /* 0x0008000c0e007388 */ /* 0x0003e20000000a00 */
[----:B------:R-:W-:Y:S02]  /*32a0*/  SEL R45, R26, RZ, !P0 ;  /* 0x000000ff1a2d7207 */ /* 0x000fe40004000000 */
[----:B------:R-:W-:Y:S01]  /*32b0*/  SEL R44, R28, RZ, !P0 ;  /* 0x000000ff1c2c7207 */ /* 0x000fe20004000000 */
[----:B------:R-:W-:Y:S01]  /*32c0*/  STS.64 [R9+0x20], R40 ;  /* 0x0000202809007388 */ /* 0x000fe20000000a00 */
[----:B------:R-:W-:Y:S02]  /*32d0*/  SEL R46, R23, RZ, !P1 ;  /* 0x000000ff172e7207 */ /* 0x000fe40004800000 */
[----:B------:R-:W-:Y:S01]  /*32e0*/  SEL R47, R19, RZ, !P1 ;  /* 0x000000ff132f7207 */ /* 0x000fe20004800000 */
[----:B------:R-:W-:Y:S01]  /*32f0*/  STS.64 [R14+0x820], R24 ;  /* 0x000820180e007388 */ /* 0x000fe20000000a00 */
[----:B------:R-:W-:-:S02]  /*3300*/  ISETP.GT.U32.AND P4, PT, R11, R0, PT ;  /* 0x000000000b00720c */ /* 0x000fc40003f84070 */
[----:B------:R-:W-:Y:S02]  /*3310*/  SEL R26, R35, RZ, !P0 ;  /* 0x000000ff231a7207 */ /* 0x000fe40004000000 */
[----:B-1----:R-:W-:Y:S02]  /*3320*/  SEL R12, R33, RZ, !P0 ;  /* 0x000000ff210c7207 */ /* 0x002fe40004000000 */
[----:B------:R-:W-:Y:S02]  /*3330*/  SEL R13, R36, RZ, !P0 ;  /* 0x000000ff240d7207 */ /* 0x000fe40004000000 */
[----:B------:R-:W-:Y:S01]  /*3340*/  SEL R55, R55, RZ, !P5 ;  /* 0x000000ff37377207 */ /* 0x000fe20006800000 */
[----:B------:R-:W-:Y:S01]  /*3350*/  STS.64 [R9+0x40], R42 ;  /* 0x0000402a09007388 */ /* 0x000fe20000000a00 */
[----:B------:R-:W-:Y:S02]  /*3360*/  SEL R22, R8, RZ, !P1 ;  /* 0x000000ff08167207 */ /* 0x000fe40004800000 */
[----:B------:R-:W-:-:S02]  /*3370*/  SEL R23, R16, RZ, !P1 ;  /* 0x000000ff10177207 */ /* 0x000fc40004800000 */
[----:B------:R-:W-:Y:S01]  /*3380*/  SEL R35, R48, RZ, P6 ;  /* 0x000000ff30237207 */ /* 0x000fe20003000000 */
[----:B------:R-:W-:Y:S01]  /*3390*/  STS.64 [R14+0x840], R44 ;  /* 0x0008402c0e007388 */ /* 0x000fe20000000a00 */
[----:B------:R-:W-:Y:S02]  /*33a0*/  SEL R27, R18, RZ, !P0 ;  /* 0x000000ff121b7207 */ /* 0x000fe40004000000 */
[----:B------:R-:W-:Y:S01]  /*33b0*/  SEL R11, R51, RZ, P2 ;  /* 0x000000ff330b7207 */ /* 0x000fe20001000000 */
[----:B------:R-:W-:Y:S01]  /*33c0*/  STS.64 [R9+0x60], R46 ;  /* 0x0000602e09007388 */ /* 0x000fe20000000a00 */
[----:B------:R-:W-:Y:S02]  /*33d0*/  SEL R20, R20, RZ, !P1 ;  /* 0x000000ff14147207 */ /* 0x000fe40004800000 */
[----:B------:R-:W-:Y:S01]  /*33e0*/  SEL R21, R37, RZ, !P1 ;  /* 0x000000ff25157207 */ /* 0x000fe20004800000 */
[----:B------:R1:W-:Y:S01]  /*33f0*/  STS.64 [R14+0x860], R12 ;  /* 0x0008600c0e007388 */ /* 0x0003e20000000a00 */
[----:B------:R-:W-:-:S02]  /*3400*/  SEL R65, R65, RZ, P3 ;  /* 0x000000ff41417207 */ /* 0x000fc40001800000 */
[----:B------:R-:W-:Y:S02]  /*3410*/  SEL R55, R55, RZ, P4 ;  /* 0x000000ff37377207 */ /* 0x000fe40002000000 */
[----:B------:R-:W-:Y:S02]  /*3420*/  SEL R16, R4, RZ, !P0 ;  /* 0x000000ff04107207 */ /* 0x000fe40004000000 */
[----:B------:R-:W-:Y:S01]  /*3430*/  SEL R17, R17, RZ, !P0 ;  /* 0x000000ff11117207 */ /* 0x000fe20004000000 */
[----:B------:R-:W-:Y:S01]  /*3440*/  STS.64 [R9+0x80], R22 ;  /* 0x0000801609007388 */ /* 0x000fe20000000a00 */
[----:B------:R-:W-:Y:S01]  /*3450*/  SEL R34, R34, RZ, !P1 ;  /* 0x000000ff22227207 */ /* 0x000fe20004800000 */
[----:B------:R-:W-:Y:S01]  /*3460*/  IMAD.SHL.U32 R4, R2, 0x4, RZ ;  /* 0x0000000402047824 */ /* 0x000fe200078e00ff */
[----:B------:R-:W-:Y:S01]  /*3470*/  SEL R35, R35, RZ, !P1 ;  /* 0x000000ff23237207 */ /* 0x000fe20004800000 */
[----:B------:R-:W-:Y:S01]  /*3480*/  STS.64 [R14+0x880], R26 ;  /* 0x0008801a0e007388 */ /* 0x000fe20000000a00 */
[----:B------:R-:W-:-:S02]  /*3490*/  SEL R10, R7, RZ, !P0 ;  /* 0x000000ff070a7207 */ /* 0x000fc40004000000 */
[----:B------:R-:W-:Y:S01]  /*34a0*/  SEL R11, R11, RZ, !P0 ;  /* 0x000000ff0b0b7207 */ /* 0x000fe20004000000 */
[----:B------:R-:W-:Y:S01]  /*34b0*/  STS.64 [R9+0xa0], R20 ;  /* 0x0000a01409007388 */ /* 0x000fe20000000a00 */
[----:B-1----:R-:W-:Y:S02]  /*34c0*/  SEL R12, R65, RZ, !P0 ;  /* 0x000000ff410c7207 */ /* 0x002fe40004000000 */
[----:B------:R-:W-:Y:S01]  /*34d0*/  SEL R13, R55, RZ, !P0 ;  /* 0x000000ff370d7207 */ /* 0x000fe20004000000 */
[----:B------:R-:W-:Y:S01]  /*34e0*/  STS.64 [R14+0x8a0], R16 ;  /* 0x0008a0100e007388 */ /* 0x000fe20000000a00 */
[----:B------:R-:W-:-:S03]  /*34f0*/  LOP3.LUT R15, R4, 0x1fc, RZ, 0xc0, !PT ;  /* 0x000001fc040f7812 */ /* 0x000fc600078ec0ff */
[----:B------:R-:W-:Y:S04]  /*3500*/  STS.64 [R9+0xc0], R34 ;  /* 0x0000c02209007388 */ /* 0x000fe80000000a00 */
[----:B------:R1:W-:Y:S01]  /*3510*/  STS.64 [R14+0x8c0], R10 ;  /* 0x0008c00a0e007388 */ /* 0x0003e20000000a00 */
[----:B------:R-:W-:-:S03]  /*3520*/  LOP3.LUT R0, R15, 0x200, RZ, 0xfc, !PT ;  /* 0x000002000f007812 */ /* 0x000fc600078efcff */
[----:B------:R2:W-:Y:S01]  /*3530*/  STS.64 [R9+0xe0], RZ ;  /* 0x0000e0ff09007388 */ /* 0x0005e20000000a00 */
[----:B------:R-:W-:-:S03]  /*3540*/  VIADD R3, R4, 0xe00 ;  /* 0x00000e0004037836 */ /* 0x000fc60000000000 */
[----:B------:R3:W-:Y:S01]  /*3550*/  STS.64 [R14+0x8e0], R12 ;  /* 0x0008e00c0e007388 */ /* 0x0007e20000000a00 */
[----:B------:R-:W-:Y:S02]  /*3560*/  SHF.R.U32.HI R8, RZ, 0x4, R2 ;  /* 0x00000004ff087819 */ /* 0x000fe40000011602 */
[----:B------:R-:W-:Y:S02]  /*3570*/  SHF.R.U32.HI R6, RZ, 0x2, R6 ;  /* 0x00000002ff067819 */ /* 0x000fe40000011606 */
[----:B------:R-:W-:Y:S02]  /*3580*/  SHF.R.U32.HI R2, RZ, 0x2, R0 ;  /* 0x00000002ff027819 */ /* 0x000fe40000011600 */
[----:B------:R-:W-:Y:S02]  /*3590*/  SHF.R.U32.HI R3, RZ, 0x2, R3 ;  /* 0x00000002ff037819 */ /* 0x000fe40000011603 */
[----:B------:R-:W-:Y:S02]  /*35a0*/  LOP3.LUT R0, R6, 0x1c, RZ, 0xc0, !PT ;  /* 0x0000001c06007812 */ /* 0x000fe400078ec0ff */
[----:B------:R-:W-:-:S02]  /*35b0*/  LOP3.LUT R2, R2, 0xf0, RZ, 0xc0, !PT ;  /* 0x000000f002027812 */ /* 0x000fc400078ec0ff */
[----:B------:R-:W-:Y:S02]  /*35c0*/  LOP3.LUT R3, R3, 0x3f0, RZ, 0xc0, !PT ;  /* 0x000003f003037812 */ /* 0x000fe400078ec0ff */
[----:B------:R-:W-:Y:S01]  /*35d0*/  LEA R0, R0, UR14, 0x2 ;  /* 0x0000000e00007c11 */ /* 0x000fe2000f8e10ff */
[----:B------:R-:W-:Y:S02]  /*35e0*/  VIADD R2, R2, UR14 ;  /* 0x0000000e02027c36 */ /* 0x000fe40008000000 */
[----:B------:R-:W-:Y:S02]  /*35f0*/  VIADD R7, R3, UR14 ;  /* 0x0000000e03077c36 */ /* 0x000fe40008000000 */
[C---:B------:R-:W-:Y:S01]  /*3600*/  IMAD R28, R15.reuse, 0x4, R0 ;  /* 0x000000040f1c7824 */ /* 0x040fe200078e0200 */
[----:B------:R-:W-:Y:S01]  /*3610*/  BAR.SYNC.DEFER_BLOCKING 0x0 ;  /* 0x0000000000007b1d */ /* 0x000fe20000010000 */
[C---:B------:R-:W-:Y:S01]  /*3620*/  IMAD R32, R15.reuse, 0x4, R2 ;  /* 0x000000040f207824 */ /* 0x040fe200078e0202 */
[C---:B------:R-:W-:Y:S01]  /*3630*/  LOP3.LUT R2, R4.reuse, 0x3c, RZ, 0xc0, !PT ;  /* 0x0000003c04027812 */ /* 0x040fe200078ec0ff */
[----:B------:R-:W-:Y:S01]  /*3640*/  IMAD R0, R4, 0x4, R7 ;  /* 0x0000000404007824 */ /* 0x000fe200078e0207 */
[----:B------:R-:W-:-:S02]  /*3650*/  LOP3.LUT R4, R15, 0x400, RZ, 0xfc, !PT ;  /* 0x000004000f047812 */ /* 0x000fc400078efcff */
[C---:B------:R-:W-:Y:S02]  /*3660*/  LOP3.LUT R6, R15.reuse, 0x600, RZ, 0xfc, !PT ;  /* 0x000006000f067812 */ /* 0x040fe400078efcff */
[C---:B------:R-:W-:Y:S02]  /*3670*/  LOP3.LUT R7, R15.reuse, 0x800, RZ, 0xfc, !PT ;  /* 0x000008000f077812 */ /* 0x040fe400078efcff */
[C---:B-1----:R-:W-:Y:S02]  /*3680*/  LOP3.LUT R10, R15.reuse, 0xa00, RZ, 0xfc, !PT ;  /* 0x00000a000f0a7812 */ /* 0x042fe400078efcff */
[----:B------:R-:W-:Y:S02]  /*3690*/  SGXT.U32 R3, R8, 0x3 ;  /* 0x000000030803781a */ /* 0x000fe40000000000 */
[----:B------:R-:W-:Y:S02]  /*36a0*/  LOP3.LUT R11, R15, 0xc00, RZ, 0xfc, !PT ;  /* 0x00000c000f0b7812 */ /* 0x000fe400078efcff */
[----:B------:R-:W-:-:S02]  /*36b0*/  SHF.R.U32.HI R4, RZ, 0x2, R4 ;  /* 0x00000002ff047819 */ /* 0x000fc40000011604 */
[----:B------:R-:W-:Y:S02]  /*36c0*/  SHF.R.U32.HI R8, RZ, 0x2, R6 ;  /* 0x00000002ff087819 */ /* 0x000fe40000011606 */
[----:B--2---:R-:W-:Y:S01]  /*36d0*/  SHF.R.U32.HI R9, RZ, 0x2, R7 ;  /* 0x00000002ff097819 */ /* 0x004fe20000011607 */
[----:B------:R-:W-:Y:S01]  /*36e0*/  UIMAD.WIDE UR4, UR7, 0x4, UR4 ;  /* 0x00000004070478a5 */ /* 0x000fe2000f8e0204 */
[----:B------:R-:W-:Y:S01]  /*36f0*/  SHF.R.U32.HI R10, RZ, 0x2, R10 ;  /* 0x00000002ff0a7819 */ /* 0x000fe2000001160a */
[----:B------:R-:W1:Y:S01]  /*3700*/  LDS.128 R28, [R28] ;  /* 0x000000001c1c7984 */ /* 0x000e620000000c00 */
[----:B------:R-:W-:Y:S01]  /*3710*/  SHF.R.U32.HI R11, RZ, 0x2, R11 ;  /* 0x00000002ff0b7819 */ /* 0x000fe2000001160b */
[----:B------:R-:W-:Y:S01]  /*3720*/  IMAD.MOV.U32 R16, RZ, RZ, 0x2000 ;  /* 0x00002000ff107424 */ /* 0x000fe200078e00ff */
[----:B------:R-:W-:Y:S01]  /*3730*/  LOP3.LUT R3, R3, UR6, RZ, 0xfc, !PT ;  /* 0x0000000603037c12 */ /* 0x000fe2000f8efcff */
[----:B------:R-:W2:Y:S01]  /*3740*/  LDS.128 R32, [R32+0x800] ;  /* 0x0008000020207984 */ /* 0x000ea20000000c00 */
[----:B------:R-:W-:-:S02]  /*3750*/  LOP3.LUT R4, R4, 0x170, RZ, 0xc0, !PT ;  /* 0x0000017004047812 */ /* 0x000fc400078ec0ff */
[----:B------:R-:W-:Y:S02]  /*3760*/  LOP3.LUT R8, R8, 0x1f0, RZ, 0xc0, !PT ;  /* 0x000001f008087812 */ /* 0x000fe400078ec0ff */
[----:B------:R-:W-:Y:S02]  /*3770*/  LOP3.LUT R9, R9, 0x270, RZ, 0xc0, !PT ;  /* 0x0000027009097812 */ /* 0x000fe400078ec0ff */
[----:B------:R-:W-:Y:S02]  /*3780*/  LOP3.LUT R10, R10, 0x2f0, RZ, 0xc0, !PT ;  /* 0x000002f00a0a7812 */ /* 0x000fe400078ec0ff */
[----:B------:R-:W-:Y:S01]  /*3790*/  LOP3.LUT R11, R11, 0x370, RZ, 0xc0, !PT ;  /* 0x000003700b0b7812 */ /* 0x000fe200078ec0ff */
[C---:B------:R-:W-:Y:S01]  /*37a0*/  IMAD.WIDE R6, R3.reuse, R16, UR4 ;  /* 0x0000000403067e25 */ /* 0x040fe2000f8e0210 */
[----:B------:R-:W-:Y:S02]  /*37b0*/  PLOP3.LUT P1, PT, PT, PT, UP1, 0x80, 0x0 ;  /* 0x000000000000781c */ /* 0x000fe40003f2f018 */
[----:B---3--:R-:W-:Y:S01]  /*37c0*/  LOP3.LUT R12, R3, 0x8, RZ, 0xfc, !PT ;  /* 0x00000008030c7812 */ /* 0x008fe200078efcff */
[----:B------:R-:W-:-:S02]  /*37d0*/  VIADD R4, R4, UR14 ;  /* 0x0000000e04047c36 */ /* 0x000fc40008000000 */
[----:B------:R-:W-:Y:S02]  /*37e0*/  VIADD R14, R8, UR14 ;  /* 0x0000000e080e7c36 */ /* 0x000fe40008000000 */
[----:B------:R-:W-:Y:S02]  /*37f0*/  VIADD R16, R9, UR14 ;  /* 0x0000000e09107c36 */ /* 0x000fe40008000000 */
[----:B------:R-:W-:Y:S02]  /*3800*/  IMAD.MOV.U32 R13, RZ, RZ, 0x2000 ;  /* 0x00002000ff0d7424 */ /* 0x000fe400078e00ff */
[----:B------:R-:W-:Y:S02]  /*3810*/  VIADD R18, R10, UR14 ;  /* 0x0000000e0a127c36 */ /* 0x000fe40008000000 */
[----:B------:R-:W-:Y:S01]  /*3820*/  VIADD R22, R11, UR14 ;  /* 0x0000000e0b167c36 */ /* 0x000fe20008000000 */
[----:B------:R-:W-:Y:S01]  /*3830*/  ISETP.LT.AND P1, PT, R12, UR20, P1 ;  /* 0x000000140c007c0c */ /* 0x000fe20008f21270 */
[----:B------:R-:W-:-:S02]  /*3840*/  IMAD R4, R15, 0x4, R4 ;  /* 0x000000040f047824 */ /* 0x000fc400078e0204 */
[C---:B------:R-:W-:Y:S02]  /*3850*/  IMAD R24, R15.reuse, 0x4, R14 ;  /* 0x000000040f187824 */ /* 0x040fe400078e020e */
[----:B------:R-:W-:Y:S01]  /*3860*/  IMAD R20, R15, 0x4, R16 ;  /* 0x000000040f147824 */ /* 0x000fe200078e0210 */
[----:B------:R-:W3:Y:S01]  /*3870*/  LDS.128 R8, [R4+0x1000] ;  /* 0x0010000004087984 */ /* 0x000ee20000000c00 */
[----:B------:R-:W-:-:S03]  /*3880*/  IMAD.WIDE R12, R12, R13, UR4 ;  /* 0x000000040c0c7e25 */ /* 0x000fc6000f8e020d */
[----:B------:R-:W4:Y:S01]  /*3890*/  LDS.128 R24, [R24+0x1800] ;  /* 0x0018000018187984 */ /* 0x000f220000000c00 */
[C---:B------:R-:W-:Y:S02]  /*38a0*/  IMAD R18, R15.reuse, 0x4, R18 ;  /* 0x000000040f127824 */ /* 0x040fe400078e0212 */
[----:B------:R-:W-:Y:S02]  /*38b0*/  IMAD R15, R15, 0x4, R22 ;  /* 0x000000040f0f7824 */ /* 0x000fe400078e0216 */
[----:B------:R-:W3:Y:S01]  /*38c0*/  LDS.128 R20, [R20+0x2000] ;  /* 0x0020000014147984 */ /* 0x000ee20000000c00 */
[C---:B------:R-:W-:Y:S01]  /*38d0*/  IMAD.WIDE.U32 R36, R2.reuse, 0x4, R12 ;  /* 0x0000000402247825 */ /* 0x040fe200078e000c */
[----:B------:R-:W-:Y:S02]  /*38e0*/  PLOP3.LUT P0, PT, PT, PT, UP1, 0x80, 0x0 ;  /* 0x000000000000781c */ /* 0x000fe40003f0f018 */
[----:B------:R-:W3:Y:S04]  /*38f0*/  LDS.128 R16, [R18+0x2800] ;  /* 0x0028000012107984 */ /* 0x000ee80000000c00 */
[----:B------:R-:W3:Y:S01]  /*3900*/  LDS.128 R12, [R15+0x3000] ;  /* 0x003000000f0c7984 */ /* 0x000ee20000000c00 */
[----:B------:R-:W-:Y:S01]  /*3910*/  ISETP.LT.AND P0, PT, R3, UR20, P0 ;  /* 0x0000001403007c0c */ /* 0x000fe20008701270 */
[----:B------:R-:W-:Y:S01]  /*3920*/  IMAD.WIDE.U32 R6, R2, 0x4, R6 ;  /* 0x0000000402067825 */ /* 0x000fe200078e0006 */
[----:B------:R-:W-:-:S02]  /*3930*/  PLOP3.LUT P2, PT, PT, PT, UP1, 0x80, 0x0 ;  /* 0x000000000000781c */ /* 0x000fc40003f4f018 */
[----:B------:R-:W-:Y:S01]  /*3940*/  PLOP3.LUT P3, PT, PT, PT, UP1, 0x80, 0x0 ;  /* 0x000000000000781c */ /* 0x000fe20003f6f018 */
[----:B------:R-:W-:Y:S01]  /*3950*/  IMAD.MOV.U32 R39, RZ, RZ, 0x2000 ;  /* 0x00002000ff277424 */ /* 0x000fe200078e00ff */
[----:B------:R-:W-:Y:S01]  /*3960*/  PLOP3.LUT P4, PT, PT, PT, UP1, 0x80, 0x0 ;  /* 0x000000000000781c */ /* 0x000fe20003f8f018 */
[----:B------:R-:W-:Y:S01]  /*3970*/  IMAD.MOV.U32 R41, RZ, RZ, 0x2000 ;  /* 0x00002000ff297424 */ /* 0x000fe200078e00ff */
[----:B------:R-:W-:-:S05]  /*3980*/  PLOP3.LUT P5, PT, PT, PT, UP1, 0x80, 0x0 ;  /* 0x000000000000781c */ /* 0x000fca0003faf018 */
[----:B-1----:R1:W-:Y:S01]  /*3990*/  @P0 STG.E.128 desc[UR18][R6.64], R28 ;  /* 0x0000001c06000986 */ /* 0x0023e2000c101d12 */
[----:B------:R-:W-:Y:S01]  /*39a0*/  PLOP3.LUT P0, PT, PT, PT, UP1, 0x80, 0x0 ;  /* 0x000000000000781c */ /* 0x000fe20003f0f018 */
[----:B------:R-:W-:Y:S02]  /*39b0*/  IMAD.MOV.U32 R43, RZ, RZ, 0x2000 ;  /* 0x00002000ff2b7424 */ /* 0x000fe400078e00ff */
[----:B--2---:R2:W-:Y:S01]  /*39c0*/  @P1 STG.E.128 desc[UR18][R36.64], R32 ;  /* 0x0000002024001986 */ /* 0x0045e2000c101d12 */
[----:B------:R-:W-:Y:S01]  /*39d0*/  PLOP3.LUT P1, PT, PT, PT, UP1, 0x80, 0x0 ;  /* 0x000000000000781c */ /* 0x000fe20003f2f018 */
[----:B------:R-:W-:-:S03]  /*39e0*/  IMAD.MOV.U32 R45, RZ, RZ, 0x2000 ;  /* 0x00002000ff2d7424 */ /* 0x000fc600078e00ff */
[----:B------:R-:W-:Y:S02]  /*39f0*/  ISETP.LT.AND P1, PT, R5, UR20, P1 ;  /* 0x0000001405007c0c */ /* 0x000fe40008f21270 */
[C---:B-1----:R-:W-:Y:S02]  /*3a00*/  LOP3.LUT R6, R3.reuse, 0x10, RZ, 0xfc, !PT ;  /* 0x0000001003067812 */ /* 0x042fe400078efcff */
[C---:B------:R-:W-:Y:S02]  /*3a10*/  LOP3.LUT R28, R3.reuse, 0x18, RZ, 0xfc, !PT ;  /* 0x00000018031c7812 */ /* 0x040fe400078efcff */
[C---:B------:R-:W-:Y:S02]  /*3a20*/  LOP3.LUT R30, R3.reuse, 0x20, RZ, 0xfc, !PT ;  /* 0x00000020031e7812 */ /* 0x040fe400078efcff */
[----:B--2---:R-:W-:Y:S02]  /*3a30*/  LOP3.LUT R32, R3, 0x28, RZ, 0xfc, !PT ;  /* 0x0000002803207812 */ /* 0x004fe400078efcff */
[----:B------:R-:W-:-:S02]  /*3a40*/  ISETP.LT.AND P2, PT, R6, UR20, P2 ;  /* 0x0000001406007c0c */ /* 0x000fc40009741270 */
[----:B------:R-:W-:Y:S01]  /*3a50*/  LOP3.LUT R3, R3, 0x30, RZ, 0xfc, !PT ;  /* 0x0000003003037812 */ /* 0x000fe200078efcff */
[----:B------:R-:W-:Y:S01]  /*3a60*/  IMAD.MOV.U32 R34, RZ, RZ, 0x2000 ;  /* 0x00002000ff227424 */ /* 0x000fe200078e00ff */
[----:B------:R-:W-:Y:S01]  /*3a70*/  ISETP.LT.AND P3, PT, R28, UR20, P3 ;  /* 0x000000141c007c0c */ /* 0x000fe20009f61270 */
[----:B------:R-:W-:Y:S01]  /*3a80*/  IMAD.WIDE R6, R6, R39, UR4 ;  /* 0x0000000406067e25 */ /* 0x000fe2000f8e0227 */
[----:B------:R-:W-:Y:S02]  /*3a90*/  ISETP.LT.AND P4, PT, R30, UR20, P4 ;  /* 0x000000141e007c0c */ /* 0x000fe4000a781270 */
[----:B------:R-:W-:Y:S01]  /*3aa0*/  ISETP.LT.AND P5, PT, R32, UR20, P5 ;  /* 0x0000001420007c0c */ /* 0x000fe2000afa1270 */
[----:B------:R-:W-:Y:S01]  /*3ab0*/  IMAD.WIDE R28, R28, R41, UR4 ;  /* 0x000000041c1c7e25 */ /* 0x000fe2000f8e0229 */
[----:B------:R-:W-:-:S03]  /*3ac0*/  ISETP.LT.AND P0, PT, R3, UR20, P0 ;  /* 0x0000001403007c0c */ /* 0x000fc60008701270 */
[----:B------:R-:W-:-:S04]  /*3ad0*/  IMAD.WIDE R30, R30, R43, UR4 ;  /* 0x000000041e1e7e25 */ /* 0x000fc8000f8e022b */
[----:B------:R-:W-:-:S04]  /*3ae0*/  IMAD.WIDE R32, R32, R45, UR4 ;  /* 0x0000000420207e25 */ /* 0x000fc8000f8e022d */
[----:B------:R-:W-:-:S04]  /*3af0*/  IMAD.WIDE R34, R3, R34, UR4 ;  /* 0x0000000403227e25 */ /* 0x000fc8000f8e0222 */
[----:B------:R-:W-:-:S04]  /*3b00*/  IMAD.WIDE.U32 R6, R2, 0x4, R6 ;  /* 0x0000000402067825 */ /* 0x000fc800078e0006 */
[C---:B------:R-:W-:Y:S01]  /*3b10*/  IMAD.WIDE.U32 R28, R2.reuse, 0x4, R28 ;  /* 0x00000004021c7825 */ /* 0x040fe200078e001c */
[----:B---3--:R1:W-:Y:S03]  /*3b20*/  @P2 STG.E.128 desc[UR18][R6.64], R8 ;  /* 0x0000000806002986 */ /* 0x0083e6000c101d12 */
[C---:B------:R-:W-:Y:S01]  /*3b30*/  IMAD.WIDE.U32 R30, R2.reuse, 0x4, R30 ;  /* 0x00000004021e7825 */ /* 0x040fe200078e001e */
[----:B----4-:R1:W-:Y:S03]  /*3b40*/  @P3 STG.E.128 desc[UR18][R28.64], R24 ;  /* 0x000000181c003986 */ /* 0x0103e6000c101d12 */
[C---:B------:R-:W-:Y:S01]  /*3b50*/  IMAD.WIDE.U32 R32, R2.reuse, 0x4, R32 ;  /* 0x0000000402207825 */ /* 0x040fe200078e0020 */
[----:B------:R1:W-:Y:S03]  /*3b60*/  @P4 STG.E.128 desc[UR18][R30.64], R20 ;  /* 0x000000141e004986 */ /* 0x0003e6000c101d12 */
[----:B------:R-:W-:Y:S01]  /*3b70*/  IMAD.WIDE.U32 R34, R2, 0x4, R34 ;  /* 0x0000000402227825 */ /* 0x000fe200078e0022 */
[----:B------:R1:W-:Y:S03]  /*3b80*/  @P5 STG.E.128 desc[UR18][R32.64], R16 ;  /* 0x0000001020005986 */ /* 0x0003e6000c101d12 */
[----:B------:R-:W-:Y:S01]  /*3b90*/  IMAD.MOV.U32 R4, RZ, RZ, 0x2000 ;  /* 0x00002000ff047424 */ /* 0x000fe200078e00ff */
[----:B------:R1:W-:Y:S03]  /*3ba0*/  @P0 STG.E.128 desc[UR18][R34.64], R12 ;  /* 0x0000000c22000986 */ /* 0x0003e6000c101d12 */
[----:B------:R-:W-:Y:S01]  /*3bb0*/  IMAD.WIDE R4, R5, R4, UR4 ;  /* 0x0000000405047e25 */ /* 0x000fe2000f8e0204 */
[----:B------:R-:W-:Y:S06]  /*3bc0*/  @!P1 EXIT ;  /* 0x000000000000994d */ /* 0x000fec0003800000 */
[----:B-1----:R-:W1:Y:S01]  /*3bd0*/  LDS.128 R8, [R0+0x3800] ;  /* 0x0038000000087984 */ /* 0x002e620000000c00 */
[----:B------:R-:W-:-:S05]  /*3be0*/  IMAD.WIDE.U32 R4, R2, 0x4, R4 ;  /* 0x0000000402047825 */ /* 0x000fca00078e0004 */
[----:B-1----:R-:W-:Y:S01]  /*3bf0*/  STG.E.128 desc[UR18][R4.64], R8 ;  /* 0x0000000804007986 */ /* 0x002fe2000c101d12 */
[----:B------:R-:W-:Y:S05]  /*3c00*/  EXIT ;  /* 0x000000000000794d */ /* 0x000fea0003800000 */
.L_x_1:
[----:B------:R-:W-:-:S00]  /*3c10*/  BRA `(.L_x_1) ;  /* 0xfffffffc00fc7947 */ /* 0x000fc0000383ffff */
[----:B------:R-:W-:-:S00]  /*3c20*/  NOP ;  /* 0x0000000000007918 */ /* 0x000fc00000000000 */
        /* <DEDUP_REMOVED lines=13> */
.L_x_2:


//--------------------- .nv.shared.chunk_scaled_dot_kkt_fwd_kernel --------------------------
	.section	.nv.shared.chunk_scaled_dot_kkt_fwd_kernel,"aw",@nobits
	.sectionflags	@""
	.align	16
	.zero		1024


//--------------------- .nv.shared.reserved.0     --------------------------
	.section	.nv.shared.reserved.0,"aw",@nobits
	.weak		__nv_reservedSMEM_offset_0_alias
	.size		__nv_reservedSMEM_offset_0_alias, 0, 0
	.other		__nv_reservedSMEM_offset_0_alias,@"STO_CUDA_RESERVED_SHARED STV_DEFAULT"
__nv_reservedSMEM_offset_0_alias:
	.zero		0


//--------------------- .nv.constant0.chunk_scaled_dot_kkt_fwd_kernel --------------------------
	.section	.nv.constant0.chunk_scaled_dot_kkt_fwd_kernel,"a",@progbits
	.sectionflags	@""
	.align	4
.nv.constant0.chunk_scaled_dot_kkt_fwd_kernel:
	.zero		576


//--------------------- SYMBOLS --------------------------

	.type		.nv.reservedSmem.offset0,@object
	.size		.nv.reservedSmem.offset0,0x4
